// auto-generated by cutlass_sweep.gemm — config: {"arch": "sm_100", "cluster_m": 4, "cluster_n": 2, "dtype": "mxfp8_e5m2", "dtype_b": "mxfp8_e5m2", "layout": "nt", "stages": 0, "tile_k": 256, "tile_m": 256, "tile_n": 64}
#include "cutlass/cutlass.h"
#include "cutlass/gemm/collective/collective_builder.hpp"
#include "cutlass/gemm/device/gemm_universal_adapter.h"
#include "cutlass/gemm/kernel/gemm_universal.hpp"
#include "cutlass/epilogue/collective/collective_builder.hpp"

using ElemA = cutlass::mx_float8_t<cutlass::float_e5m2_t>;
using ElemB = cutlass::mx_float8_t<cutlass::float_e5m2_t>;
using ElemCD = cutlass::bfloat16_t;
using Acc  = float;
using TileShape    = cute::Shape<cute::_256, cute::_64, cute::_256>;
using ClusterShape = cute::Shape<cute::_4, cute::_2, cute::_1>;

using CollectiveEpilogue = typename cutlass::epilogue::collective::CollectiveBuilder<
    cutlass::arch::Sm100, cutlass::arch::OpClassTensorOp,
    TileShape, ClusterShape,
    cutlass::epilogue::collective::EpilogueTileAuto,
    Acc, Acc,
    ElemCD, cutlass::layout::RowMajor, 128 / cutlass::sizeof_bits<ElemCD>::value,
    ElemCD, cutlass::layout::RowMajor, 128 / cutlass::sizeof_bits<ElemCD>::value,
    cutlass::epilogue::collective::EpilogueScheduleAuto
  >::CollectiveOp;

using CollectiveMainloop = typename cutlass::gemm::collective::CollectiveBuilder<
    cutlass::arch::Sm100, cutlass::arch::OpClassBlockScaledTensorOp,
    ElemA, cutlass::layout::RowMajor, 32,
    ElemB, cutlass::layout::ColumnMajor, 32,
    Acc,
    TileShape, ClusterShape,
    cutlass::gemm::collective::StageCountAutoCarveout<static_cast<int>(sizeof(typename CollectiveEpilogue::SharedStorage))>,
    cutlass::gemm::collective::KernelScheduleAuto
  >::CollectiveOp;

using GemmKernel = cutlass::gemm::kernel::GemmUniversal<
    cute::Shape<int,int,int,int>,
    CollectiveMainloop,
    CollectiveEpilogue
>;
using Gemm = cutlass::gemm::device::GemmUniversalAdapter<GemmKernel>;

// Force the device kernel symbol into the cubin without needing a host main.
auto* _anchor = &cutlass::device_kernel<GemmKernel>;


// ===== COMPILED SASS (sm_100a) =====

	.target	sm_100a

	.elftype	@"ET_EXEC"


//--------------------- .note.nv.tkinfo           --------------------------
	.section	.note.nv.tkinfo,"",@"SHT_NOTE"
	.sectionflags	@"SHF_NOTE_NV_TKINFO"
	.tkinfo
        /*0018*/ 	.word	0x00000002
        /*0030*/ 	.string	""
        /*0030*/ 	.string	"ptxas"
        /*0030*/ 	.string	"Cuda compilation tools, release 13.0, V13.0.88"
        /*0030*/ 	.string	"Build cuda_13.0.r13.0/compiler.36424714_0"
        /*0030*/ 	.string	"-arch sm_100a -m 64 "



//--------------------- .note.nv.cuinfo           --------------------------
	.section	.note.nv.cuinfo,"",@"SHT_NOTE"
	.sectionflags	@"SHF_NOTE_NV_CUINFO"
        /*0018*/ 	.short	0x0002
        /*001a*/ 	.short	0x0064
        /*001c*/ 	.short	0x0082
	.zero		2


//--------------------- .nv.info                  --------------------------
	.section	.nv.info,"",@"SHT_CUDA_INFO"
	.align	4


	//----- nvinfo : EIATTR_REGCOUNT
	.align		4
        /*0000*/ 	.byte	0x04, 0x2f
        /*0002*/ 	.short	(.L_19 - .L_18)
	.align		4
.L_18:
        /*0004*/ 	.word	index@(_ZN7cutlass13device_kernelINS_4gemm6kernel13GemmUniversalIN4cute5tupleIJiiiiEEENS1_10collective13CollectiveMmaINS1_46MainloopSm100TmaUmmaWarpSpecializedBlockScaledILi4ELi2ELi2ENS5_IJNS4_1CILi4EEENSA_ILi2EEENSA_ILi1EEEEEEEENS5_IJNSA_ILi256EEENSA_ILi64EEESG_EEENS5_IJNS_12float_e5m2_tENS_13float_ue8m0_tEEEENS5_IJNS5_IJlSD_lEEENS4_6LayoutINS5_IJNS5_IJNS5_IJNSA_ILi32EEESB_EEEiEEESQ_NS5_IJSD_iEEEEEENS5_IJNS5_IJNS5_IJNSA_ILi16EEESB_EEEiEEENS5_IJNS5_IJNSA_ILi0EEESD_EEENSA_ILi512EEEEEENS5_IJSW_iEEEEEEEEEEESL_S13_NS4_8TiledMMAINS4_8MMA_AtomIJNS4_27SM100_MMA_MXF8F6F4_2x1SM_SSISJ_SJ_fSK_Li256ELi64ELNS4_4UMMA5MajorE0ELS18_0ELNS17_7ScaleInE0ELS19_0EEEEEENSN_INS5_IJSD_SD_SD_EEENS5_IJSW_SW_SW_EEEEENS5_IJNS4_10UnderscoreES1F_S1F_EEEEENS5_IJNS4_28SM100_TMA_2SM_LOAD_MULTICASTES1I_EEENS5_IJNS4_14ComposedLayoutINS4_7SwizzleILi3ELi4ELi3EEENS4_18smem_ptr_flag_bitsILi8EEENSN_INS5_IJNSA_ILi8EEENSA_ILi128EEEEEENS5_IJS1Q_SD_EEEEEEENSN_INS5_IJNS5_IJNS5_IJSP_SD_EEENS5_IJSO_SD_EEEEEESD_NS5_IJSB_SC_EEEEEENS5_IJNS5_IJNS5_IJSU_SY_EEESX_EEESW_NS5_IJSD_SY_EEEEEEEEEEEvNS4_8identityES1J_S25_vS26_EENS_8epilogue10collective18CollectiveEpilogueINS28_23Sm100TmaWarpSpecializedILi3ELi2ELi32ELb1ELb0EEEJNS5_IJS1Q_SH_SG_EEENS5_IJNSN_IS1Q_SD_EENSN_ISO_SD_EEEEENS_10bfloat16_tESM_S2H_SM_NS28_6fusion15FusionCallbacksIS2C_NS2I_17LinearCombinationIS2H_fS2H_fLNS_15FloatRoundStyleE2EEES2D_S2G_JEEENS4_5SM1004TMEM4LOAD26SM100_TMEM_LOAD_32dp32b32xENS4_13SM90_TMA_LOADENS1K_INS1L_ILi2ELi4ELi3EEENS1N_ILi16EEENSN_INS5_IJS1P_SO_EEES1W_EEEENS4_39AutoVectorizingCopyWithAssumedAlignmentILi128EEENS4_14SM90_TMA_STOREES2X_S2Z_S2Z_EEEvvEEEEvNT_6ParamsE)
        /*0008*/ 	.word	0x0000007b


	//----- nvinfo : EIATTR_FRAME_SIZE
	.align		4
.L_19:
        /*000c*/ 	.byte	0x04, 0x11
        /*000e*/ 	.short	(.L_21 - .L_20)
	.align		4
.L_20:
        /*0010*/ 	.word	index@($__internal_2_$__cuda_sm10x_tcgen05_guardrail_trap_unallocated_columns_being_dealloced)
        /*0014*/ 	.word	0x00000000


	//----- nvinfo : EIATTR_FRAME_SIZE
	.align		4
.L_21:
        /*0018*/ 	.byte	0x04, 0x11
        /*001a*/ 	.short	(.L_23 - .L_22)
	.align		4
.L_22:
        /*001c*/ 	.word	index@($__internal_1_$__cuda_sm10x_tcgen05_guardrail_trap_phase_invalid_during_alloc)
        /*0020*/ 	.word	0x00000000


	//----- nvinfo : EIATTR_FRAME_SIZE
	.align		4
.L_23:
        /*0024*/ 	.byte	0x04, 0x11
        /*0026*/ 	.short	(.L_25 - .L_24)
	.align		4
.L_24:
        /*0028*/ 	.word	index@($__internal_0_$__cuda_sm10x_tcgen05_guardrail_trap_col_being_dealloced_not_returned_by_alloc)
        /*002c*/ 	.word	0x00000000


	//----- nvinfo : EIATTR_FRAME_SIZE
	.align		4
.L_25:
        /*0030*/ 	.byte	0x04, 0x11
        /*0032*/ 	.short	(.L_27 - .L_26)
	.align		4
.L_26:
        /*0034*/ 	.word	index@(_ZN7cutlass13device_kernelINS_4gemm6kernel13GemmUniversalIN4cute5tupleIJiiiiEEENS1_10collective13CollectiveMmaINS1_46MainloopSm100TmaUmmaWarpSpecializedBlockScaledILi4ELi2ELi2ENS5_IJNS4_1CILi4EEENSA_ILi2EEENSA_ILi1EEEEEEEENS5_IJNSA_ILi256EEENSA_ILi64EEESG_EEENS5_IJNS_12float_e5m2_tENS_13float_ue8m0_tEEEENS5_IJNS5_IJlSD_lEEENS4_6LayoutINS5_IJNS5_IJNS5_IJNSA_ILi32EEESB_EEEiEEESQ_NS5_IJSD_iEEEEEENS5_IJNS5_IJNS5_IJNSA_ILi16EEESB_EEEiEEENS5_IJNS5_IJNSA_ILi0EEESD_EEENSA_ILi512EEEEEENS5_IJSW_iEEEEEEEEEEESL_S13_NS4_8TiledMMAINS4_8MMA_AtomIJNS4_27SM100_MMA_MXF8F6F4_2x1SM_SSISJ_SJ_fSK_Li256ELi64ELNS4_4UMMA5MajorE0ELS18_0ELNS17_7ScaleInE0ELS19_0EEEEEENSN_INS5_IJSD_SD_SD_EEENS5_IJSW_SW_SW_EEEEENS5_IJNS4_10UnderscoreES1F_S1F_EEEEENS5_IJNS4_28SM100_TMA_2SM_LOAD_MULTICASTES1I_EEENS5_IJNS4_14ComposedLayoutINS4_7SwizzleILi3ELi4ELi3EEENS4_18smem_ptr_flag_bitsILi8EEENSN_INS5_IJNSA_ILi8EEENSA_ILi128EEEEEENS5_IJS1Q_SD_EEEEEEENSN_INS5_IJNS5_IJNS5_IJSP_SD_EEENS5_IJSO_SD_EEEEEESD_NS5_IJSB_SC_EEEEEENS5_IJNS5_IJNS5_IJSU_SY_EEESX_EEESW_NS5_IJSD_SY_EEEEEEEEEEEvNS4_8identityES1J_S25_vS26_EENS_8epilogue10collective18CollectiveEpilogueINS28_23Sm100TmaWarpSpecializedILi3ELi2ELi32ELb1ELb0EEEJNS5_IJS1Q_SH_SG_EEENS5_IJNSN_IS1Q_SD_EENSN_ISO_SD_EEEEENS_10bfloat16_tESM_S2H_SM_NS28_6fusion15FusionCallbacksIS2C_NS2I_17LinearCombinationIS2H_fS2H_fLNS_15FloatRoundStyleE2EEES2D_S2G_JEEENS4_5SM1004TMEM4LOAD26SM100_TMEM_LOAD_32dp32b32xENS4_13SM90_TMA_LOADENS1K_INS1L_ILi2ELi4ELi3EEENS1N_ILi16EEENSN_INS5_IJS1P_SO_EEES1W_EEEENS4_39AutoVectorizingCopyWithAssumedAlignmentILi128EEENS4_14SM90_TMA_STOREES2X_S2Z_S2Z_EEEvvEEEEvNT_6ParamsE)
        /*0038*/ 	.word	0x00000000


	//----- nvinfo : EIATTR_MIN_STACK_SIZE
	.align		4
.L_27:
        /*003c*/ 	.byte	0x04, 0x12
        /*003e*/ 	.short	(.L_29 - .L_28)
	.align		4
.L_28:
        /*0040*/ 	.word	index@(_ZN7cutlass13device_kernelINS_4gemm6kernel13GemmUniversalIN4cute5tupleIJiiiiEEENS1_10collective13CollectiveMmaINS1_46MainloopSm100TmaUmmaWarpSpecializedBlockScaledILi4ELi2ELi2ENS5_IJNS4_1CILi4EEENSA_ILi2EEENSA_ILi1EEEEEEEENS5_IJNSA_ILi256EEENSA_ILi64EEESG_EEENS5_IJNS_12float_e5m2_tENS_13float_ue8m0_tEEEENS5_IJNS5_IJlSD_lEEENS4_6LayoutINS5_IJNS5_IJNS5_IJNSA_ILi32EEESB_EEEiEEESQ_NS5_IJSD_iEEEEEENS5_IJNS5_IJNS5_IJNSA_ILi16EEESB_EEEiEEENS5_IJNS5_IJNSA_ILi0EEESD_EEENSA_ILi512EEEEEENS5_IJSW_iEEEEEEEEEEESL_S13_NS4_8TiledMMAINS4_8MMA_AtomIJNS4_27SM100_MMA_MXF8F6F4_2x1SM_SSISJ_SJ_fSK_Li256ELi64ELNS4_4UMMA5MajorE0ELS18_0ELNS17_7ScaleInE0ELS19_0EEEEEENSN_INS5_IJSD_SD_SD_EEENS5_IJSW_SW_SW_EEEEENS5_IJNS4_10UnderscoreES1F_S1F_EEEEENS5_IJNS4_28SM100_TMA_2SM_LOAD_MULTICASTES1I_EEENS5_IJNS4_14ComposedLayoutINS4_7SwizzleILi3ELi4ELi3EEENS4_18smem_ptr_flag_bitsILi8EEENSN_INS5_IJNSA_ILi8EEENSA_ILi128EEEEEENS5_IJS1Q_SD_EEEEEEENSN_INS5_IJNS5_IJNS5_IJSP_SD_EEENS5_IJSO_SD_EEEEEESD_NS5_IJSB_SC_EEEEEENS5_IJNS5_IJNS5_IJSU_SY_EEESX_EEESW_NS5_IJSD_SY_EEEEEEEEEEEvNS4_8identityES1J_S25_vS26_EENS_8epilogue10collective18CollectiveEpilogueINS28_23Sm100TmaWarpSpecializedILi3ELi2ELi32ELb1ELb0EEEJNS5_IJS1Q_SH_SG_EEENS5_IJNSN_IS1Q_SD_EENSN_ISO_SD_EEEEENS_10bfloat16_tESM_S2H_SM_NS28_6fusion15FusionCallbacksIS2C_NS2I_17LinearCombinationIS2H_fS2H_fLNS_15FloatRoundStyleE2EEES2D_S2G_JEEENS4_5SM1004TMEM4LOAD26SM100_TMEM_LOAD_32dp32b32xENS4_13SM90_TMA_LOADENS1K_INS1L_ILi2ELi4ELi3EEENS1N_ILi16EEENSN_INS5_IJS1P_SO_EEES1W_EEEENS4_39AutoVectorizingCopyWithAssumedAlignmentILi128EEENS4_14SM90_TMA_STOREES2X_S2Z_S2Z_EEEvvEEEEvNT_6ParamsE)
        /*0044*/ 	.word	0x00000000
.L_29:


//--------------------- .nv.compat                --------------------------
	.section	.nv.compat,"",@"SHT_CUDA_COMPAT_INFO"
	.align	4
        /*0000*/ 	.byte	0x02, 0x09, 0x01, 0x00, 0x02, 0x02, 0x02, 0x00, 0x02, 0x05, 0x05, 0x00, 0x03, 0x07, 0x01, 0x01
        /*0010*/ 	.byte	0x02, 0x03, 0x01, 0x00, 0x02, 0x06, 0x01, 0x00, 0x04, 0x0b, 0x08, 0x00, 0x09, 0x00, 0x00, 0x00
        /*0020*/ 	.byte	0x00, 0x00, 0x00, 0x00


//--------------------- .nv.info._ZN7cutlass13device_kernelINS_4gemm6kernel13GemmUniversalIN4cute5tupleIJiiiiEEENS1_10collective13CollectiveMmaINS1_46MainloopSm100TmaUmmaWarpSpecializedBlockScaledILi4ELi2ELi2ENS5_IJNS4_1CILi4EEENSA_ILi2EEENSA_ILi1EEEEEEEENS5_IJNSA_ILi256EEENSA_ILi64EEESG_EEENS5_IJNS_12float_e5m2_tENS_13float_ue8m0_tEEEENS5_IJNS5_IJlSD_lEEENS4_6LayoutINS5_IJNS5_IJNS5_IJNSA_ILi32EEESB_EEEiEEESQ_NS5_IJSD_iEEEEEENS5_IJNS5_IJNS5_IJNSA_ILi16EEESB_EEEiEEENS5_IJNS5_IJNSA_ILi0EEESD_EEENSA_ILi512EEEEEENS5_IJSW_iEEEEEEEEEEESL_S13_NS4_8TiledMMAINS4_8MMA_AtomIJNS4_27SM100_MMA_MXF8F6F4_2x1SM_SSISJ_SJ_fSK_Li256ELi64ELNS4_4UMMA5MajorE0ELS18_0ELNS17_7ScaleInE0ELS19_0EEEEEENSN_INS5_IJSD_SD_SD_EEENS5_IJSW_SW_SW_EEEEENS5_IJNS4_10UnderscoreES1F_S1F_EEEEENS5_IJNS4_28SM100_TMA_2SM_LOAD_MULTICASTES1I_EEENS5_IJNS4_14ComposedLayoutINS4_7SwizzleILi3ELi4ELi3EEENS4_18smem_ptr_flag_bitsILi8EEENSN_INS5_IJNSA_ILi8EEENSA_ILi128EEEEEENS5_IJS1Q_SD_EEEEEEENSN_INS5_IJNS5_IJNS5_IJSP_SD_EEENS5_IJSO_SD_EEEEEESD_NS5_IJSB_SC_EEEEEENS5_IJNS5_IJNS5_IJSU_SY_EEESX_EEESW_NS5_IJSD_SY_EEEEEEEEEEEvNS4_8identityES1J_S25_vS26_EENS_8epilogue10collective18CollectiveEpilogueINS28_23Sm100TmaWarpSpecializedILi3ELi2ELi32ELb1ELb0EEEJNS5_IJS1Q_SH_SG_EEENS5_IJNSN_IS1Q_SD_EENSN_ISO_SD_EEEEENS_10bfloat16_tESM_S2H_SM_NS28_6fusion15FusionCallbacksIS2C_NS2I_17LinearCombinationIS2H_fS2H_fLNS_15FloatRoundStyleE2EEES2D_S2G_JEEENS4_5SM1004TMEM4LOAD26SM100_TMEM_LOAD_32dp32b32xENS4_13SM90_TMA_LOADENS1K_INS1L_ILi2ELi4ELi3EEENS1N_ILi16EEENSN_INS5_IJS1P_SO_EEES1W_EEEENS4_39AutoVectorizingCopyWithAssumedAlignmentILi128EEENS4_14SM90_TMA_STOREES2X_S2Z_S2Z_EEEvvEEEEvNT_6ParamsE --------------------------
	.section	.nv.info._ZN7cutlass13device_kernelINS_4gemm6kernel13GemmUniversalIN4cute5tupleIJiiiiEEENS1_10collective13CollectiveMmaINS1_46MainloopSm100TmaUmmaWarpSpecializedBlockScaledILi4ELi2ELi2ENS5_IJNS4_1CILi4EEENSA_ILi2EEENSA_ILi1EEEEEEEENS5_IJNSA_ILi256EEENSA_ILi64EEESG_EEENS5_IJNS_12float_e5m2_tENS_13float_ue8m0_tEEEENS5_IJNS5_IJlSD_lEEENS4_6LayoutINS5_IJNS5_IJNS5_IJNSA_ILi32EEESB_EEEiEEESQ_NS5_IJSD_iEEEEEENS5_IJNS5_IJNS5_IJNSA_ILi16EEESB_EEEiEEENS5_IJNS5_IJNSA_ILi0EEESD_EEENSA_ILi512EEEEEENS5_IJSW_iEEEEEEEEEEESL_S13_NS4_8TiledMMAINS4_8MMA_AtomIJNS4_27SM100_MMA_MXF8F6F4_2x1SM_SSISJ_SJ_fSK_Li256ELi64ELNS4_4UMMA5MajorE0ELS18_0ELNS17_7ScaleInE0ELS19_0EEEEEENSN_INS5_IJSD_SD_SD_EEENS5_IJSW_SW_SW_EEEEENS5_IJNS4_10UnderscoreES1F_S1F_EEEEENS5_IJNS4_28SM100_TMA_2SM_LOAD_MULTICASTES1I_EEENS5_IJNS4_14ComposedLayoutINS4_7SwizzleILi3ELi4ELi3EEENS4_18smem_ptr_flag_bitsILi8EEENSN_INS5_IJNSA_ILi8EEENSA_ILi128EEEEEENS5_IJS1Q_SD_EEEEEEENSN_INS5_IJNS5_IJNS5_IJSP_SD_EEENS5_IJSO_SD_EEEEEESD_NS5_IJSB_SC_EEEEEENS5_IJNS5_IJNS5_IJSU_SY_EEESX_EEESW_NS5_IJSD_SY_EEEEEEEEEEEvNS4_8identityES1J_S25_vS26_EENS_8epilogue10collective18CollectiveEpilogueINS28_23Sm100TmaWarpSpecializedILi3ELi2ELi32ELb1ELb0EEEJNS5_IJS1Q_SH_SG_EEENS5_IJNSN_IS1Q_SD_EENSN_ISO_SD_EEEEENS_10bfloat16_tESM_S2H_SM_NS28_6fusion15FusionCallbacksIS2C_NS2I_17LinearCombinationIS2H_fS2H_fLNS_15FloatRoundStyleE2EEES2D_S2G_JEEENS4_5SM1004TMEM4LOAD26SM100_TMEM_LOAD_32dp32b32xENS4_13SM90_TMA_LOADENS1K_INS1L_ILi2ELi4ELi3EEENS1N_ILi16EEENSN_INS5_IJS1P_SO_EEES1W_EEEENS4_39AutoVectorizingCopyWithAssumedAlignmentILi128EEENS4_14SM90_TMA_STOREES2X_S2Z_S2Z_EEEvvEEEEvNT_6ParamsE,"",@"SHT_CUDA_INFO"
	.sectionflags	@""
	.align	4


	//----- nvinfo : EIATTR_CUDA_API_VERSION
	.align		4
        /*0000*/ 	.byte	0x04, 0x37
        /*0002*/ 	.short	(.L_31 - .L_30)
.L_30:
        /*0004*/ 	.word	0x00000082


	//----- nvinfo : EIATTR_KPARAM_INFO
	.align		4
.L_31:
        /*0008*/ 	.byte	0x04, 0x17
        /*000a*/ 	.short	(.L_33 - .L_32)
.L_32:
        /*000c*/ 	.word	0x00000000
        /*0010*/ 	.short	0x0000
        /*0012*/ 	.short	0x0000
        /*0014*/ 	.byte	0x00, 0xf0, 0x01, 0x30


	//----- nvinfo : EIATTR_AT_ENTRY_FRAGMENTS
	.align		4
.L_33:
        /*0018*/ 	.byte	0x04, 0x4f
        /*001a*/ 	.short	(.L_35 - .L_34)


	//   ....[0]....
.L_34:
        /*001c*/ 	.word	0x00000007


	//----- nvinfo : EIATTR_RESERVED_SMEM_USED
	.align		4
.L_35:
        /*0020*/ 	.byte	0x01, 0x41
	.zero		2


	//----- nvinfo : EIATTR_SPARSE_MMA_MASK
	.align		4
        /*0024*/ 	.byte	0x03, 0x50
        /*0026*/ 	.short	0x0000


	//----- nvinfo : EIATTR_TCGEN05_2CTA_USED
	.align		4
        /*0028*/ 	.byte	0x01, 0x52
	.zero		2


	//----- nvinfo : EIATTR_MAXREG_COUNT
	.align		4
        /*002c*/ 	.byte	0x03, 0x1b
        /*002e*/ 	.short	0x00ff


	//----- nvinfo : EIATTR_NUM_BARRIERS
	.align		4
        /*0030*/ 	.byte	0x02, 0x4c
        /*0032*/ 	.byte	0x07
	.zero		1


	//----- nvinfo : EIATTR_EXTERNS
	.align		4
        /*0034*/ 	.byte	0x04, 0x0f
        /*0036*/ 	.short	(.L_37 - .L_36)


	//   ....[0]....
	.align		4
.L_36:
        /*0038*/ 	.word	index@(__assertfail)


	//----- nvinfo : EIATTR_MERCURY_ISA_VERSION
	.align		4
.L_37:
        /*003c*/ 	.byte	0x03, 0x5f
        /*003e*/ 	.short	0x0101


	//----- nvinfo : EIATTR_INT_WARP_WIDE_INSTR_OFFSETS
	.align		4
        /*0040*/ 	.byte	0x04, 0x31
        /*0042*/ 	.short	(.L_39 - .L_38)


	//   ....[0]....
.L_38:
        /*0044*/ 	.word	0x00000e10


	//   ....[1]....
        /*0048*/ 	.word	0x00000ec0


	//   ....[2]....
        /*004c*/ 	.word	0x00005860


	//   ....[3]....
        /*0050*/ 	.word	0x00005880


	//   ....[4]....
        /*0054*/ 	.word	0x000058b0


	//   ....[5]....
        /*0058*/ 	.word	0x00006490


	//   ....[6]....
        /*005c*/ 	.word	0x00006520


	//   ....[7]....
        /*0060*/ 	.word	0x00006610


	//   ....[8]....
        /*0064*/ 	.word	0x00006730


	//----- nvinfo : EIATTR_COOP_GROUP_MASK_REGIDS
	.align		4
.L_39:
        /*0068*/ 	.byte	0x04, 0x29
        /*006a*/ 	.short	(.L_41 - .L_40)


	//   ....[0]....
.L_40:
        /*006c*/ 	.word	0xffffffff


	//   ....[1]....
        /*0070*/ 	.word	0xffffffff


	//   ....[2]....
        /*0074*/ 	.word	0xffffffff


	//   ....[3]....
        /*0078*/ 	.word	0xffffffff


	//   ....[4]....
        /*007c*/ 	.word	0xffffffff


	//   ....[5]....
        /*0080*/ 	.word	0xffffffff


	//   ....[6]....
        /*0084*/ 	.word	0xffffffff


	//   ....[7]....
        /*0088*/ 	.word	0xffffffff


	//   ....[8]....
        /*008c*/ 	.word	0xffffffff


	//   ....[9]....
        /*0090*/ 	.word	0xffffffff


	//   ....[10]....
        /*0094*/ 	.word	0xffffffff


	//   ....[11]....
        /*0098*/ 	.word	0xffffffff


	//   ....[12]....
        /*009c*/ 	.word	0xffffffff


	//   ....[13]....
        /*00a0*/ 	.word	0xffffffff


	//----- nvinfo : EIATTR_COOP_GROUP_INSTR_OFFSETS
	.align		4
.L_41:
        /*00a4*/ 	.byte	0x04, 0x28
        /*00a6*/ 	.short	(.L_43 - .L_42)


	//   ....[0]....
.L_42:
        /*00a8*/ 	.word	0x000000d0


	//   ....[1]....
        /*00ac*/ 	.word	0x000005a0


	//   ....[2]....
        /*00b0*/ 	.word	0x00000780


	//   ....[3]....
        /*00b4*/ 	.word	0x00000900


	//   ....[4]....
        /*00b8*/ 	.word	0x00000a00


	//   ....[5]....
        /*00bc*/ 	.word	0x00000b70


	//   ....[6]....
        /*00c0*/ 	.word	0x00000cd0


	//   ....[7]....
        /*00c4*/ 	.word	0x00000f30


	//   ....[8]....
        /*00c8*/ 	.word	0x00002a80


	//   ....[9]....
        /*00cc*/ 	.word	0x00003980


	//   ....[10]....
        /*00d0*/ 	.word	0x00003e90


	//   ....[11]....
        /*00d4*/ 	.word	0x00003ec0


	//   ....[12]....
        /*00d8*/ 	.word	0x00005760


	//   ....[13]....
        /*00dc*/ 	.word	0x00005970


	//----- nvinfo : EIATTR_VRC_CTA_INIT_COUNT
	.align		4
.L_43:
        /*00e0*/ 	.byte	0x02, 0x4a
        /*00e2*/ 	.byte	0x80
	.zero		1


	//----- nvinfo : EIATTR_SYSCALL_OFFSETS
	.align		4
        /*00e4*/ 	.byte	0x04, 0x46
        /*00e6*/ 	.short	(.L_45 - .L_44)


	//   ....[0]....
.L_44:
        /*00e8*/ 	.word	0x00007400


	//   ....[1]....
        /*00ec*/ 	.word	0x000074f0


	//   ....[2]....
        /*00f0*/ 	.word	0x00007d20


	//   ....[3]....
        /*00f4*/ 	.word	0x00008a00


	//----- nvinfo : EIATTR_MBARRIER_INSTR_OFFSETS
	.align		4
.L_45:
        /*00f8*/ 	.byte	0x04, 0x39
        /*00fa*/ 	.short	(.L_47 - .L_46)


	//   ....[0]....
.L_46:
        /*00fc*/ 	.word	0x000006f0
        /*0100*/ 	.word	0x000000ff
        /*0104*/ 	.word	0x00000000
        /*0108*/ 	.short	0x0100
        /*010a*/ 	.byte	0x04
	.zero		1


	//   ....[1]....
        /*010c*/ 	.word	0x00000700
        /*0110*/ 	.word	0x000000ff
        /*0114*/ 	.word	0x00000020
        /*0118*/ 	.short	0x0100
        /*011a*/ 	.byte	0x04
	.zero		1


	//   ....[2]....
        /*011c*/ 	.word	0x00000710
        /*0120*/ 	.word	0x000000ff
        /*0124*/ 	.word	0x00000008
        /*0128*/ 	.short	0x0100
        /*012a*/ 	.byte	0x04
	.zero		1


	//   ....[3]....
        /*012c*/ 	.word	0x00000720
        /*0130*/ 	.word	0x000000ff
        /*0134*/ 	.word	0x00000028
        /*0138*/ 	.short	0x0100
        /*013a*/ 	.byte	0x04
	.zero		1


	//   ....[4]....
        /*013c*/ 	.word	0x00000730
        /*0140*/ 	.word	0x000000ff
        /*0144*/ 	.word	0x00000010
        /*0148*/ 	.short	0x0100
        /*014a*/ 	.byte	0x04
	.zero		1


	//   ....[5]....
        /*014c*/ 	.word	0x00000740
        /*0150*/ 	.word	0x000000ff
        /*0154*/ 	.word	0x00000030
        /*0158*/ 	.short	0x0100
        /*015a*/ 	.byte	0x04
	.zero		1


	//   ....[6]....
        /*015c*/ 	.word	0x00000750
        /*0160*/ 	.word	0x000000ff
        /*0164*/ 	.word	0x00000018
        /*0168*/ 	.short	0x0100
        /*016a*/ 	.byte	0x04
	.zero		1


	//   ....[7]....
        /*016c*/ 	.word	0x00000760
        /*0170*/ 	.word	0x000000ff
        /*0174*/ 	.word	0x00000038
        /*0178*/ 	.short	0x0100
        /*017a*/ 	.byte	0x04
	.zero		1


	//   ....[8]....
        /*017c*/ 	.word	0x00000890
        /*0180*/ 	.word	0x000000ff
        /*0184*/ 	.word	0x00000040
        /*0188*/ 	.short	0x0100
        /*018a*/ 	.byte	0x04
	.zero		1


	//   ....[9]....
        /*018c*/ 	.word	0x000008a0
        /*0190*/ 	.word	0x000000ff
        /*0194*/ 	.word	0x00000058
        /*0198*/ 	.short	0x0100
        /*019a*/ 	.byte	0x04
	.zero		1


	//   ....[10]....
        /*019c*/ 	.word	0x000008b0
        /*01a0*/ 	.word	0x000000ff
        /*01a4*/ 	.word	0x00000048
        /*01a8*/ 	.short	0x0100
        /*01aa*/ 	.byte	0x04
	.zero		1


	//   ....[11]....
        /*01ac*/ 	.word	0x000008c0
        /*01b0*/ 	.word	0x000000ff
        /*01b4*/ 	.word	0x00000060
        /*01b8*/ 	.short	0x0100
        /*01ba*/ 	.byte	0x04
	.zero		1


	//   ....[12]....
        /*01bc*/ 	.word	0x000008d0
        /*01c0*/ 	.word	0x000000ff
        /*01c4*/ 	.word	0x00000050
        /*01c8*/ 	.short	0x0100
        /*01ca*/ 	.byte	0x04
	.zero		1


	//   ....[13]....
        /*01cc*/ 	.word	0x000008e0
        /*01d0*/ 	.word	0x000000ff
        /*01d4*/ 	.word	0x00000068
        /*01d8*/ 	.short	0x0100
        /*01da*/ 	.byte	0x04
	.zero		1


	//   ....[14]....
        /*01dc*/ 	.word	0x000009d0
        /*01e0*/ 	.word	0x000000ff
        /*01e4*/ 	.word	0x00000070
        /*01e8*/ 	.short	0x0100
        /*01ea*/ 	.byte	0x06
	.zero		1


	//   ....[15]....
        /*01ec*/ 	.word	0x000009e0
        /*01f0*/ 	.word	0x000000ff
        /*01f4*/ 	.word	0x00000078
        /*01f8*/ 	.short	0x0100
        /*01fa*/ 	.byte	0x06
	.zero		1


	//   ....[16]....
        /*01fc*/ 	.word	0x00000b20
        /*0200*/ 	.word	0x000000ff
        /*0204*/ 	.word	0x00000080
        /*0208*/ 	.short	0x0100
        /*020a*/ 	.byte	0x06
	.zero		1


	//   ....[17]....
        /*020c*/ 	.word	0x00000b30
        /*0210*/ 	.word	0x000000ff
        /*0214*/ 	.word	0x00000090
        /*0218*/ 	.short	0x0100
        /*021a*/ 	.byte	0x06
	.zero		1


	//   ....[18]....
        /*021c*/ 	.word	0x00000b40
        /*0220*/ 	.word	0x000000ff
        /*0224*/ 	.word	0x00000088
        /*0228*/ 	.short	0x0100
        /*022a*/ 	.byte	0x06
	.zero		1


	//   ....[19]....
        /*022c*/ 	.word	0x00000b50
        /*0230*/ 	.word	0x000000ff
        /*0234*/ 	.word	0x00000098
        /*0238*/ 	.short	0x0100
        /*023a*/ 	.byte	0x06
	.zero		1


	//   ....[20]....
        /*023c*/ 	.word	0x00000c80
        /*0240*/ 	.word	0x000000ff
        /*0244*/ 	.word	0x000000a0
        /*0248*/ 	.short	0x0100
        /*024a*/ 	.byte	0x04
	.zero		1


	//   ....[21]....
        /*024c*/ 	.word	0x00000c90
        /*0250*/ 	.word	0x000000ff
        /*0254*/ 	.word	0x000000b0
        /*0258*/ 	.short	0x0100
        /*025a*/ 	.byte	0x04
	.zero		1


	//   ....[22]....
        /*025c*/ 	.word	0x00000ca0
        /*0260*/ 	.word	0x000000ff
        /*0264*/ 	.word	0x000000a8
        /*0268*/ 	.short	0x0100
        /*026a*/ 	.byte	0x04
	.zero		1


	//   ....[23]....
        /*026c*/ 	.word	0x00000cb0
        /*0270*/ 	.word	0x000000ff
        /*0274*/ 	.word	0x000000b8
        /*0278*/ 	.short	0x0100
        /*027a*/ 	.byte	0x04
	.zero		1


	//   ....[24]....
        /*027c*/ 	.word	0x00000db0
        /*0280*/ 	.word	0x000000ff
        /*0284*/ 	.word	0x000000c0
        /*0288*/ 	.short	0x0100
        /*028a*/ 	.byte	0x04
	.zero		1


	//   ....[25]....
        /*028c*/ 	.word	0x00000dc0
        /*0290*/ 	.word	0x000000ff
        /*0294*/ 	.word	0x000000d0
        /*0298*/ 	.short	0x0100
        /*029a*/ 	.byte	0x04
	.zero		1


	//   ....[26]....
        /*029c*/ 	.word	0x00000dd0
        /*02a0*/ 	.word	0x000000ff
        /*02a4*/ 	.word	0x000000c8
        /*02a8*/ 	.short	0x0100
        /*02aa*/ 	.byte	0x04
	.zero		1


	//   ....[27]....
        /*02ac*/ 	.word	0x00000de0
        /*02b0*/ 	.word	0x000000ff
        /*02b4*/ 	.word	0x000000d8
        /*02b8*/ 	.short	0x0100
        /*02ba*/ 	.byte	0x04
	.zero		1


	//   ....[28]....
        /*02bc*/ 	.word	0x00000ef0
        /*02c0*/ 	.word	0x000000ff
        /*02c4*/ 	.word	0x000000e0
        /*02c8*/ 	.short	0x0100
        /*02ca*/ 	.byte	0x06
	.zero		1


	//   ....[29]....
        /*02cc*/ 	.word	0x00001d40
        /*02d0*/ 	.word	0x00000003
        /*02d4*/ 	.word	0x000000d0
        /*02d8*/ 	.short	0x010a
        /*02da*/ 	.byte	0xff
	.zero		1


	//   ....[30]....
        /*02dc*/ 	.word	0x00001d70
        /*02e0*/ 	.word	0x00000003
        /*02e4*/ 	.word	0x000000c0
        /*02e8*/ 	.short	0x0101
        /*02ea*/ 	.byte	0xff
	.zero		1


	//   ....[31]....
        /*02ec*/ 	.word	0x00001e80
        /*02f0*/ 	.word	0x000000ff
        /*02f4*/ 	.word	0x00000020
        /*02f8*/ 	.short	0x010a
        /*02fa*/ 	.byte	0x04
	.zero		1


	//   ....[32]....
        /*02fc*/ 	.word	0x00001f90
        /*0300*/ 	.word	0x000000ff
        /*0304*/ 	.word	0x00000020
        /*0308*/ 	.short	0x010a
        /*030a*/ 	.byte	0x06
	.zero		1


	//   ....[33]....
        /*030c*/ 	.word	0x000020f0
        /*0310*/ 	.word	0x000000ff
        /*0314*/ 	.word	0x00000020
        /*0318*/ 	.short	0x010a
        /*031a*/ 	.byte	0x04
	.zero		1


	//   ....[34]....
        /*031c*/ 	.word	0x000024c0
        /*0320*/ 	.word	0x000000ff
        /*0324*/ 	.word	0x00000078
        /*0328*/ 	.short	0x0101
        /*032a*/ 	.byte	0x07
	.zero		1


	//   ....[35]....
        /*032c*/ 	.word	0x000024e0
        /*0330*/ 	.word	0x000000ff
        /*0334*/ 	.word	0x00000020
        /*0338*/ 	.short	0x010a
        /*033a*/ 	.byte	0x04
	.zero		1


	//   ....[36]....
        /*033c*/ 	.word	0x00002560
        /*0340*/ 	.word	0x000000ff
        /*0344*/ 	.word	0x00000020
        /*0348*/ 	.short	0x010a
        /*034a*/ 	.byte	0x0e
	.zero		1


	//   ....[37]....
        /*034c*/ 	.word	0x000026a0
        /*0350*/ 	.word	0x000000ff
        /*0354*/ 	.word	0x00000020
        /*0358*/ 	.short	0x010a
        /*035a*/ 	.byte	0x04
	.zero		1


	//   ....[38]....
        /*035c*/ 	.word	0x00002ab0
        /*0360*/ 	.word	0x00000003
        /*0364*/ 	.word	0x00000080
        /*0368*/ 	.short	0x010a
        /*036a*/ 	.byte	0xff
	.zero		1


	//   ....[39]....
        /*036c*/ 	.word	0x00002c00
        /*0370*/ 	.word	0x00000000
        /*0374*/ 	.word	0x00000000
        /*0378*/ 	.short	0x0101
        /*037a*/ 	.byte	0xff
	.zero		1


	//   ....[40]....
        /*037c*/ 	.word	0x000031c0
        /*0380*/ 	.word	0x000000ff
        /*0384*/ 	.word	0x00000000
        /*0388*/ 	.short	0x010a
        /*038a*/ 	.byte	0x04
	.zero		1


	//   ....[41]....
        /*038c*/ 	.word	0x00003250
        /*0390*/ 	.word	0x000000ff
        /*0394*/ 	.word	0x00000000
        /*0398*/ 	.short	0x010a
        /*039a*/ 	.byte	0x05
	.zero		1


	//   ....[42]....
        /*039c*/ 	.word	0x000032e0
        /*03a0*/ 	.word	0x000000ff
        /*03a4*/ 	.word	0x00000000
        /*03a8*/ 	.short	0x010a
        /*03aa*/ 	.byte	0x05
	.zero		1


	//   ....[43]....
        /*03ac*/ 	.word	0x00003380
        /*03b0*/ 	.word	0x00000000
        /*03b4*/ 	.word	0x00000000
        /*03b8*/ 	.short	0x010a
        /*03ba*/ 	.byte	0xff
	.zero		1


	//   ....[44]....
        /*03bc*/ 	.word	0x000034d0
        /*03c0*/ 	.word	0x00000000
        /*03c4*/ 	.word	0x000000c0
        /*03c8*/ 	.short	0x010a
        /*03ca*/ 	.byte	0xff
	.zero		1


	//   ....[45]....
        /*03cc*/ 	.word	0x00003540
        /*03d0*/ 	.word	0x00000008
        /*03d4*/ 	.word	0x00000000
        /*03d8*/ 	.short	0x0101
        /*03da*/ 	.byte	0xff
	.zero		1


	//   ....[46]....
        /*03dc*/ 	.word	0x00003560
        /*03e0*/ 	.word	0x000000ff
        /*03e4*/ 	.word	0x00000090
        /*03e8*/ 	.short	0x010a
        /*03ea*/ 	.byte	0x04
	.zero		1


	//   ....[47]....
        /*03ec*/ 	.word	0x00003680
        /*03f0*/ 	.word	0x00000000
        /*03f4*/ 	.word	0x00000080
        /*03f8*/ 	.short	0x010a
        /*03fa*/ 	.byte	0xff
	.zero		1


	//   ....[48]....
        /*03fc*/ 	.word	0x00003780
        /*0400*/ 	.word	0x00000000
        /*0404*/ 	.word	0x00000000
        /*0408*/ 	.short	0x0101
        /*040a*/ 	.byte	0xff
	.zero		1


	//   ....[49]....
        /*040c*/ 	.word	0x00003810
        /*0410*/ 	.word	0x000000ff
        /*0414*/ 	.word	0x00000090
        /*0418*/ 	.short	0x0106
        /*041a*/ 	.byte	0x04
	.zero		1


	//   ....[50]....
        /*041c*/ 	.word	0x00003830
        /*0420*/ 	.word	0x000000ff
        /*0424*/ 	.word	0x00000090
        /*0428*/ 	.short	0x010a
        /*042a*/ 	.byte	0x04
	.zero		1


	//   ....[51]....
        /*042c*/ 	.word	0x000038c0
        /*0430*/ 	.word	0x000000ff
        /*0434*/ 	.word	0x00000090
        /*0438*/ 	.short	0x0106
        /*043a*/ 	.byte	0x07
	.zero		1


	//   ....[52]....
        /*043c*/ 	.word	0x00003900
        /*0440*/ 	.word	0x00000000
        /*0444*/ 	.word	0x00000090
        /*0448*/ 	.short	0x010a
        /*044a*/ 	.byte	0xff
	.zero		1


	//   ....[53]....
        /*044c*/ 	.word	0x00003b70
        /*0450*/ 	.word	0x000000ff
        /*0454*/ 	.word	0x00000008
        /*0458*/ 	.short	0x010a
        /*045a*/ 	.byte	0x05
	.zero		1


	//   ....[54]....
        /*045c*/ 	.word	0x00003b90
        /*0460*/ 	.word	0x000000ff
        /*0464*/ 	.word	0x00000008
        /*0468*/ 	.short	0x010a
        /*046a*/ 	.byte	0x05
	.zero		1


	//   ....[55]....
        /*046c*/ 	.word	0x00003d30
        /*0470*/ 	.word	0x000000ff
        /*0474*/ 	.word	0x00000008
        /*0478*/ 	.short	0x010a
        /*047a*/ 	.byte	0x05
	.zero		1


	//   ....[56]....
        /*047c*/ 	.word	0x00003d50
        /*0480*/ 	.word	0x000000ff
        /*0484*/ 	.word	0x00000008
        /*0488*/ 	.short	0x010a
        /*048a*/ 	.byte	0x05
	.zero		1


	//   ....[57]....
        /*048c*/ 	.word	0x00003e20
        /*0490*/ 	.word	0x000000ff
        /*0494*/ 	.word	0x00000000
        /*0498*/ 	.short	0x0101
        /*049a*/ 	.byte	0x04
	.zero		1


	//   ....[58]....
        /*049c*/ 	.word	0x00004450
        /*04a0*/ 	.word	0x00000008
        /*04a4*/ 	.word	0x00000080
        /*04a8*/ 	.short	0x010a
        /*04aa*/ 	.byte	0xff
	.zero		1


	//   ....[59]....
        /*04ac*/ 	.word	0x00004570
        /*04b0*/ 	.word	0x00000003
        /*04b4*/ 	.word	0x00000000
        /*04b8*/ 	.short	0x0101
        /*04ba*/ 	.byte	0xff
	.zero		1


	//   ....[60]....
        /*04bc*/ 	.word	0x00004ad0
        /*04c0*/ 	.word	0x000000ff
        /*04c4*/ 	.word	0x00000000
        /*04c8*/ 	.short	0x010a
        /*04ca*/ 	.byte	0x04
	.zero		1


	//   ....[61]....
        /*04cc*/ 	.word	0x00004b20
        /*04d0*/ 	.word	0x000000ff
        /*04d4*/ 	.word	0x000000b0
        /*04d8*/ 	.short	0x010a
        /*04da*/ 	.byte	0x47
	.zero		1


	//   ....[62]....
        /*04dc*/ 	.word	0x00004f40
        /*04e0*/ 	.word	0x000000ff
        /*04e4*/ 	.word	0x00000000
        /*04e8*/ 	.short	0x010a
        /*04ea*/ 	.byte	0x0f
	.zero		1


	//   ....[63]....
        /*04ec*/ 	.word	0x00005070
        /*04f0*/ 	.word	0x000000ff
        /*04f4*/ 	.word	0x00000000
        /*04f8*/ 	.short	0x010a
        /*04fa*/ 	.byte	0x05
	.zero		1


	//   ....[64]....
        /*04fc*/ 	.word	0x00005550
        /*0500*/ 	.word	0x000000ff
        /*0504*/ 	.word	0x00000000
        /*0508*/ 	.short	0x010a
        /*050a*/ 	.byte	0x04
	.zero		1


	//   ....[65]....
        /*050c*/ 	.word	0x000055f0
        /*0510*/ 	.word	0x00000002
        /*0514*/ 	.word	0x00000000
        /*0518*/ 	.short	0x010a
        /*051a*/ 	.byte	0xff
	.zero		1


	//   ....[66]....
        /*051c*/ 	.word	0x00005630
        /*0520*/ 	.word	0x00000002
        /*0524*/ 	.word	0x00000000
        /*0528*/ 	.short	0x010a
        /*052a*/ 	.byte	0xff
	.zero		1


	//   ....[67]....
        /*052c*/ 	.word	0x000056b0
        /*0530*/ 	.word	0x000000ff
        /*0534*/ 	.word	0x00000000
        /*0538*/ 	.short	0x0101
        /*053a*/ 	.byte	0x04
	.zero		1


	//   ....[68]....
        /*053c*/ 	.word	0x000056f0
        /*0540*/ 	.word	0x000000ff
        /*0544*/ 	.word	0x000000e0
        /*0548*/ 	.short	0x010a
        /*054a*/ 	.byte	0x1d
	.zero		1


	//   ....[69]....
        /*054c*/ 	.word	0x00005750
        /*0550*/ 	.word	0x000000ff
        /*0554*/ 	.word	0x00000000
        /*0558*/ 	.short	0x0101
        /*055a*/ 	.byte	0x04
	.zero		1


	//   ....[70]....
        /*055c*/ 	.word	0x00005bc0
        /*0560*/ 	.word	0x0000000c
        /*0564*/ 	.word	0x00000080
        /*0568*/ 	.short	0x010a
        /*056a*/ 	.byte	0xff
	.zero		1


	//   ....[71]....
        /*056c*/ 	.word	0x00005d30
        /*0570*/ 	.word	0x00000000
        /*0574*/ 	.word	0x00000000
        /*0578*/ 	.short	0x0101
        /*057a*/ 	.byte	0xff
	.zero		1


	//   ....[72]....
        /*057c*/ 	.word	0x000061b0
        /*0580*/ 	.word	0x000000ff
        /*0584*/ 	.word	0x00000078
        /*0588*/ 	.short	0x010a
        /*058a*/ 	.byte	0x18
	.zero		1


	//   ....[73]....
        /*058c*/ 	.word	0x00006370
        /*0590*/ 	.word	0x000000ff
        /*0594*/ 	.word	0x00000058
        /*0598*/ 	.short	0x010a
        /*059a*/ 	.byte	0x04
	.zero		1


	//   ....[74]....
        /*059c*/ 	.word	0x00006550
        /*05a0*/ 	.word	0x000000ff
        /*05a4*/ 	.word	0x00000040
        /*05a8*/ 	.short	0x010b
        /*05aa*/ 	.byte	0x04
	.zero		1


	//   ....[75]....
        /*05ac*/ 	.word	0x00006560
        /*05b0*/ 	.word	0x000000ff
        /*05b4*/ 	.word	0x00000000
        /*05b8*/ 	.short	0x0101
        /*05ba*/ 	.byte	0x14
	.zero		1


	//   ....[76]....
        /*05bc*/ 	.word	0x00006570
        /*05c0*/ 	.word	0x000000ff
        /*05c4*/ 	.word	0x00000058
        /*05c8*/ 	.short	0x010a
        /*05ca*/ 	.byte	0x05
	.zero		1


	//   ....[77]....
        /*05cc*/ 	.word	0x00006770
        /*05d0*/ 	.word	0x000000ff
        /*05d4*/ 	.word	0x00000040
        /*05d8*/ 	.short	0x010b
        /*05da*/ 	.byte	0x05
	.zero		1


	//   ....[78]....
        /*05dc*/ 	.word	0x00006780
        /*05e0*/ 	.word	0x000000ff
        /*05e4*/ 	.word	0x00000000
        /*05e8*/ 	.short	0x0101
        /*05ea*/ 	.byte	0x04
	.zero		1


	//   ....[79]....
        /*05ec*/ 	.word	0x00006820
        /*05f0*/ 	.word	0x000000ff
        /*05f4*/ 	.word	0x00000000
        /*05f8*/ 	.short	0x010a
        /*05fa*/ 	.byte	0x04
	.zero		1


	//   ....[80]....
        /*05fc*/ 	.word	0x000068b0
        /*0600*/ 	.word	0x000000ff
        /*0604*/ 	.word	0x00000000
        /*0608*/ 	.short	0x010a
        /*060a*/ 	.byte	0x05
	.zero		1


	//   ....[81]....
        /*060c*/ 	.word	0x00006950
        /*0610*/ 	.word	0x00000000
        /*0614*/ 	.word	0x00000000
        /*0618*/ 	.short	0x010a
        /*061a*/ 	.byte	0xff
	.zero		1


	//   ....[82]....
        /*061c*/ 	.word	0x00006c90
        /*0620*/ 	.word	0x00000003
        /*0624*/ 	.word	0x00000080
        /*0628*/ 	.short	0x010a
        /*062a*/ 	.byte	0xff
	.zero		1


	//   ....[83]....
        /*062c*/ 	.word	0x00006e10
        /*0630*/ 	.word	0x00000000
        /*0634*/ 	.word	0x00000000
        /*0638*/ 	.short	0x0101
        /*063a*/ 	.byte	0xff
	.zero		1


	//   ....[84]....
        /*063c*/ 	.word	0x00007980
        /*0640*/ 	.word	0x00000000
        /*0644*/ 	.word	0x00000040
        /*0648*/ 	.short	0x010a
        /*064a*/ 	.byte	0xff
	.zero		1


	//   ....[85]....
        /*064c*/ 	.word	0x000079e0
        /*0650*/ 	.word	0x0000005d
        /*0654*/ 	.word	0x000000a0
        /*0658*/ 	.short	0x010a
        /*065a*/ 	.byte	0xff
	.zero		1


	//   ....[86]....
        /*065c*/ 	.word	0x00007ad0
        /*0660*/ 	.word	0x00000000
        /*0664*/ 	.word	0x00000040
        /*0668*/ 	.short	0x010a
        /*066a*/ 	.byte	0xff
	.zero		1


	//   ....[87]....
        /*066c*/ 	.word	0x00007c00
        /*0670*/ 	.word	0x0000005d
        /*0674*/ 	.word	0x000000a0
        /*0678*/ 	.short	0x010a
        /*067a*/ 	.byte	0xff
	.zero		1


	//   ....[88]....
        /*067c*/ 	.word	0x00008730
        /*0680*/ 	.word	0x00000000
        /*0684*/ 	.word	0x00000000
        /*0688*/ 	.short	0x0101
        /*068a*/ 	.byte	0xff
	.zero		1


	//   ....[89]....
        /*068c*/ 	.word	0x00008750
        /*0690*/ 	.word	0x00000002
        /*0694*/ 	.word	0x00000040
        /*0698*/ 	.short	0x010a
        /*069a*/ 	.byte	0xff
	.zero		1


	//   ....[90]....
        /*069c*/ 	.word	0x00008820
        /*06a0*/ 	.word	0x00000002
        /*06a4*/ 	.word	0x00000040
        /*06a8*/ 	.short	0x010a
        /*06aa*/ 	.byte	0xff
	.zero		1


	//   ....[91]....
        /*06ac*/ 	.word	0x00008ca0
        /*06b0*/ 	.word	0x0000005d
        /*06b4*/ 	.word	0x00000000
        /*06b8*/ 	.short	0x0101
        /*06ba*/ 	.byte	0xff
	.zero		1


	//   ....[92]....
        /*06bc*/ 	.word	0x000094d0
        /*06c0*/ 	.word	0x00000002
        /*06c4*/ 	.word	0x00000000
        /*06c8*/ 	.short	0x0101
        /*06ca*/ 	.byte	0xff
	.zero		1


	//   ....[93]....
        /*06cc*/ 	.word	0x000097a0
        /*06d0*/ 	.word	0x000000ff
        /*06d4*/ 	.word	0x00000000
        /*06d8*/ 	.short	0x0101
        /*06da*/ 	.byte	0x06
	.zero		1


	//   ....[94]....
        /*06dc*/ 	.word	0x000097c0
        /*06e0*/ 	.word	0x00000003
        /*06e4*/ 	.word	0x000000d0
        /*06e8*/ 	.short	0x010a
        /*06ea*/ 	.byte	0xff
	.zero		1


	//   ....[95]....
        /*06ec*/ 	.word	0x00009820
        /*06f0*/ 	.word	0x00000000
        /*06f4*/ 	.word	0x00000020
        /*06f8*/ 	.short	0x010a
        /*06fa*/ 	.byte	0xff
	.zero		1


	//   ....[96]....
        /*06fc*/ 	.word	0x00009880
        /*0700*/ 	.word	0x00000000
        /*0704*/ 	.word	0x00000020
        /*0708*/ 	.short	0x010a
        /*070a*/ 	.byte	0xff
	.zero		1


	//   ....[97]....
        /*070c*/ 	.word	0x000098d0
        /*0710*/ 	.word	0x00000003
        /*0714*/ 	.word	0x00000080
        /*0718*/ 	.short	0x010a
        /*071a*/ 	.byte	0xff
	.zero		1


	//   ....[98]....
        /*071c*/ 	.word	0x00009930
        /*0720*/ 	.word	0x00000000
        /*0724*/ 	.word	0x00000000
        /*0728*/ 	.short	0x010a
        /*072a*/ 	.byte	0xff
	.zero		1


	//   ....[99]....
        /*072c*/ 	.word	0x00009990
        /*0730*/ 	.word	0x00000000
        /*0734*/ 	.word	0x00000000
        /*0738*/ 	.short	0x010a
        /*073a*/ 	.byte	0xff
	.zero		1


	//   ....[100]....
        /*073c*/ 	.word	0x000099f0
        /*0740*/ 	.word	0x00000000
        /*0744*/ 	.word	0x00000000
        /*0748*/ 	.short	0x010a
        /*074a*/ 	.byte	0xff
	.zero		1


	//   ....[101]....
        /*074c*/ 	.word	0x00009a40
        /*0750*/ 	.word	0x00000000
        /*0754*/ 	.word	0x000000c0
        /*0758*/ 	.short	0x010a
        /*075a*/ 	.byte	0xff
	.zero		1


	//   ....[102]....
        /*075c*/ 	.word	0x00009aa0
        /*0760*/ 	.word	0x00000000
        /*0764*/ 	.word	0x00000090
        /*0768*/ 	.short	0x010a
        /*076a*/ 	.byte	0xff
	.zero		1


	//   ....[103]....
        /*076c*/ 	.word	0x00009af0
        /*0770*/ 	.word	0x00000000
        /*0774*/ 	.word	0x00000080
        /*0778*/ 	.short	0x010a
        /*077a*/ 	.byte	0xff
	.zero		1


	//   ....[104]....
        /*077c*/ 	.word	0x00009b50
        /*0780*/ 	.word	0x00000000
        /*0784*/ 	.word	0x00000090
        /*0788*/ 	.short	0x010a
        /*078a*/ 	.byte	0xff
	.zero		1


	//   ....[105]....
        /*078c*/ 	.word	0x00009bb0
        /*0790*/ 	.word	0x00000007
        /*0794*/ 	.word	0x00000008
        /*0798*/ 	.short	0x010a
        /*079a*/ 	.byte	0xff
	.zero		1


	//   ....[106]....
        /*079c*/ 	.word	0x00009ca0
        /*07a0*/ 	.word	0x00000005
        /*07a4*/ 	.word	0x00000008
        /*07a8*/ 	.short	0x010a
        /*07aa*/ 	.byte	0xff
	.zero		1


	//   ....[107]....
        /*07ac*/ 	.word	0x00009cf0
        /*07b0*/ 	.word	0x00000008
        /*07b4*/ 	.word	0x00000080
        /*07b8*/ 	.short	0x010a
        /*07ba*/ 	.byte	0xff
	.zero		1


	//   ....[108]....
        /*07bc*/ 	.word	0x00009d50
        /*07c0*/ 	.word	0x00000003
        /*07c4*/ 	.word	0x000000b0
        /*07c8*/ 	.short	0x010a
        /*07ca*/ 	.byte	0xff
	.zero		1


	//   ....[109]....
        /*07cc*/ 	.word	0x00009db0
        /*07d0*/ 	.word	0x00000003
        /*07d4*/ 	.word	0x00000000
        /*07d8*/ 	.short	0x010a
        /*07da*/ 	.byte	0xff
	.zero		1


	//   ....[110]....
        /*07dc*/ 	.word	0x00009e10
        /*07e0*/ 	.word	0x00000002
        /*07e4*/ 	.word	0x00000000
        /*07e8*/ 	.short	0x010a
        /*07ea*/ 	.byte	0xff
	.zero		1


	//   ....[111]....
        /*07ec*/ 	.word	0x00009e70
        /*07f0*/ 	.word	0x00000002
        /*07f4*/ 	.word	0x000000e0
        /*07f8*/ 	.short	0x010a
        /*07fa*/ 	.byte	0xff
	.zero		1


	//   ....[112]....
        /*07fc*/ 	.word	0x00009ec0
        /*0800*/ 	.word	0x0000000c
        /*0804*/ 	.word	0x00000080
        /*0808*/ 	.short	0x010a
        /*080a*/ 	.byte	0xff
	.zero		1


	//   ....[113]....
        /*080c*/ 	.word	0x00009f20
        /*0810*/ 	.word	0x00000000
        /*0814*/ 	.word	0x00000078
        /*0818*/ 	.short	0x010a
        /*081a*/ 	.byte	0xff
	.zero		1


	//   ....[114]....
        /*081c*/ 	.word	0x00009f80
        /*0820*/ 	.word	0x00000000
        /*0824*/ 	.word	0x00000058
        /*0828*/ 	.short	0x010a
        /*082a*/ 	.byte	0xff
	.zero		1


	//   ....[115]....
        /*082c*/ 	.word	0x00009fe0
        /*0830*/ 	.word	0x00000009
        /*0834*/ 	.word	0x00000058
        /*0838*/ 	.short	0x010a
        /*083a*/ 	.byte	0xff
	.zero		1


	//   ....[116]....
        /*083c*/ 	.word	0x0000a040
        /*0840*/ 	.word	0x00000000
        /*0844*/ 	.word	0x00000000
        /*0848*/ 	.short	0x010a
        /*084a*/ 	.byte	0xff
	.zero		1


	//   ....[117]....
        /*084c*/ 	.word	0x0000a0a0
        /*0850*/ 	.word	0x00000000
        /*0854*/ 	.word	0x00000000
        /*0858*/ 	.short	0x010a
        /*085a*/ 	.byte	0xff
	.zero		1


	//   ....[118]....
        /*085c*/ 	.word	0x0000a0f0
        /*0860*/ 	.word	0x00000003
        /*0864*/ 	.word	0x00000080
        /*0868*/ 	.short	0x010a
        /*086a*/ 	.byte	0xff
	.zero		1


	//   ....[119]....
        /*086c*/ 	.word	0x0000a140
        /*0870*/ 	.word	0x00000000
        /*0874*/ 	.word	0x00000040
        /*0878*/ 	.short	0x010a
        /*087a*/ 	.byte	0xff
	.zero		1


	//   ....[120]....
        /*087c*/ 	.word	0x0000a190
        /*0880*/ 	.word	0x0000005d
        /*0884*/ 	.word	0x000000a0
        /*0888*/ 	.short	0x010a
        /*088a*/ 	.byte	0xff
	.zero		1


	//   ....[121]....
        /*088c*/ 	.word	0x0000a1e0
        /*0890*/ 	.word	0x00000002
        /*0894*/ 	.word	0x00000040
        /*0898*/ 	.short	0x010a
        /*089a*/ 	.byte	0xff
	.zero		1


	//----- nvinfo : EIATTR_NUM_MBARRIERS
	.align		4
.L_47:
        /*089c*/ 	.byte	0x03, 0x38
        /*089e*/ 	.short	0x001d


	//----- nvinfo : EIATTR_EXIT_INSTR_OFFSETS
	.align		4
        /*08a0*/ 	.byte	0x04, 0x1c
        /*08a2*/ 	.short	(.L_49 - .L_48)


	//   ....[0]....
.L_48:
        /*08a4*/ 	.word	0x000033b0


	//   ....[1]....
        /*08a8*/ 	.word	0x000038d0


	//   ....[2]....
        /*08ac*/ 	.word	0x00003930


	//   ....[3]....
        /*08b0*/ 	.word	0x00005980


	//   ....[4]....
        /*08b4*/ 	.word	0x00006980


	//   ....[5]....
        /*08b8*/ 	.word	0x000069c0


	//   ....[6]....
        /*08bc*/ 	.word	0x00009690


	//   ....[7]....
        /*08c0*/ 	.word	0x00009700


	//   ....[8]....
        /*08c4*/ 	.word	0x00009730


	//   ....[9]....
        /*08c8*/ 	.word	0x000097b0


	//----- nvinfo : EIATTR_MAX_THREADS
	.align		4
.L_49:
        /*08cc*/ 	.byte	0x04, 0x05
        /*08ce*/ 	.short	(.L_51 - .L_50)
.L_50:
        /*08d0*/ 	.word	0x00000100
        /*08d4*/ 	.word	0x00000001
        /*08d8*/ 	.word	0x00000001


	//----- nvinfo : EIATTR_CRS_STACK_SIZE
	.align		4
.L_51:
        /*08dc*/ 	.byte	0x04, 0x1e
        /*08de*/ 	.short	(.L_53 - .L_52)
.L_52:
        /*08e0*/ 	.word	0x00000000


	//----- nvinfo : EIATTR_CBANK_PARAM_SIZE
	.align		4
.L_53:
        /*08e4*/ 	.byte	0x03, 0x19
        /*08e6*/ 	.short	0x0c00


	//----- nvinfo : EIATTR_PARAM_CBANK
	.align		4
        /*08e8*/ 	.byte	0x04, 0x0a
        /*08ea*/ 	.short	(.L_55 - .L_54)
	.align		4
.L_54:
        /*08ec*/ 	.word	index@(.nv.constant0._ZN7cutlass13device_kernelINS_4gemm6kernel13GemmUniversalIN4cute5tupleIJiiiiEEENS1_10collective13CollectiveMmaINS1_46MainloopSm100TmaUmmaWarpSpecializedBlockScaledILi4ELi2ELi2ENS5_IJNS4_1CILi4EEENSA_ILi2EEENSA_ILi1EEEEEEEENS5_IJNSA_ILi256EEENSA_ILi64EEESG_EEENS5_IJNS_12float_e5m2_tENS_13float_ue8m0_tEEEENS5_IJNS5_IJlSD_lEEENS4_6LayoutINS5_IJNS5_IJNS5_IJNSA_ILi32EEESB_EEEiEEESQ_NS5_IJSD_iEEEEEENS5_IJNS5_IJNS5_IJNSA_ILi16EEESB_EEEiEEENS5_IJNS5_IJNSA_ILi0EEESD_EEENSA_ILi512EEEEEENS5_IJSW_iEEEEEEEEEEESL_S13_NS4_8TiledMMAINS4_8MMA_AtomIJNS4_27SM100_MMA_MXF8F6F4_2x1SM_SSISJ_SJ_fSK_Li256ELi64ELNS4_4UMMA5MajorE0ELS18_0ELNS17_7ScaleInE0ELS19_0EEEEEENSN_INS5_IJSD_SD_SD_EEENS5_IJSW_SW_SW_EEEEENS5_IJNS4_10UnderscoreES1F_S1F_EEEEENS5_IJNS4_28SM100_TMA_2SM_LOAD_MULTICASTES1I_EEENS5_IJNS4_14ComposedLayoutINS4_7SwizzleILi3ELi4ELi3EEENS4_18smem_ptr_flag_bitsILi8EEENSN_INS5_IJNSA_ILi8EEENSA_ILi128EEEEEENS5_IJS1Q_SD_EEEEEEENSN_INS5_IJNS5_IJNS5_IJSP_SD_EEENS5_IJSO_SD_EEEEEESD_NS5_IJSB_SC_EEEEEENS5_IJNS5_IJNS5_IJSU_SY_EEESX_EEESW_NS5_IJSD_SY_EEEEEEEEEEEvNS4_8identityES1J_S25_vS26_EENS_8epilogue10collective18CollectiveEpilogueINS28_23Sm100TmaWarpSpecializedILi3ELi2ELi32ELb1ELb0EEEJNS5_IJS1Q_SH_SG_EEENS5_IJNSN_IS1Q_SD_EENSN_ISO_SD_EEEEENS_10bfloat16_tESM_S2H_SM_NS28_6fusion15FusionCallbacksIS2C_NS2I_17LinearCombinationIS2H_fS2H_fLNS_15FloatRoundStyleE2EEES2D_S2G_JEEENS4_5SM1004TMEM4LOAD26SM100_TMEM_LOAD_32dp32b32xENS4_13SM90_TMA_LOADENS1K_INS1L_ILi2ELi4ELi3EEENS1N_ILi16EEENSN_INS5_IJS1P_SO_EEES1W_EEEENS4_39AutoVectorizingCopyWithAssumedAlignmentILi128EEENS4_14SM90_TMA_STOREES2X_S2Z_S2Z_EEEvvEEEEvNT_6ParamsE)
        /*08f0*/ 	.short	0x0380
        /*08f2*/ 	.short	0x0c00


	//----- nvinfo : EIATTR_SW_WAR
	.align		4
.L_55:
        /*08f4*/ 	.byte	0x04, 0x36
        /*08f6*/ 	.short	(.L_57 - .L_56)
.L_56:
        /*08f8*/ 	.word	0x00000008
.L_57:


//--------------------- .nv.callgraph             --------------------------
	.section	.nv.callgraph,"",@"SHT_CUDA_CALLGRAPH"
	.align	4
	.sectionentsize	8
	.align		4
        /*0000*/ 	.word	0x00000000
	.align		4
        /*0004*/ 	.word	0xffffffff
	.align		4
        /*0008*/ 	.word	index@(_ZN7cutlass13device_kernelINS_4gemm6kernel13GemmUniversalIN4cute5tupleIJiiiiEEENS1_10collective13CollectiveMmaINS1_46MainloopSm100TmaUmmaWarpSpecializedBlockScaledILi4ELi2ELi2ENS5_IJNS4_1CILi4EEENSA_ILi2EEENSA_ILi1EEEEEEEENS5_IJNSA_ILi256EEENSA_ILi64EEESG_EEENS5_IJNS_12float_e5m2_tENS_13float_ue8m0_tEEEENS5_IJNS5_IJlSD_lEEENS4_6LayoutINS5_IJNS5_IJNS5_IJNSA_ILi32EEESB_EEEiEEESQ_NS5_IJSD_iEEEEEENS5_IJNS5_IJNS5_IJNSA_ILi16EEESB_EEEiEEENS5_IJNS5_IJNSA_ILi0EEESD_EEENSA_ILi512EEEEEENS5_IJSW_iEEEEEEEEEEESL_S13_NS4_8TiledMMAINS4_8MMA_AtomIJNS4_27SM100_MMA_MXF8F6F4_2x1SM_SSISJ_SJ_fSK_Li256ELi64ELNS4_4UMMA5MajorE0ELS18_0ELNS17_7ScaleInE0ELS19_0EEEEEENSN_INS5_IJSD_SD_SD_EEENS5_IJSW_SW_SW_EEEEENS5_IJNS4_10UnderscoreES1F_S1F_EEEEENS5_IJNS4_28SM100_TMA_2SM_LOAD_MULTICASTES1I_EEENS5_IJNS4_14ComposedLayoutINS4_7SwizzleILi3ELi4ELi3EEENS4_18smem_ptr_flag_bitsILi8EEENSN_INS5_IJNSA_ILi8EEENSA_ILi128EEEEEENS5_IJS1Q_SD_EEEEEEENSN_INS5_IJNS5_IJNS5_IJSP_SD_EEENS5_IJSO_SD_EEEEEESD_NS5_IJSB_SC_EEEEEENS5_IJNS5_IJNS5_IJSU_SY_EEESX_EEESW_NS5_IJSD_SY_EEEEEEEEEEEvNS4_8identityES1J_S25_vS26_EENS_8epilogue10collective18CollectiveEpilogueINS28_23Sm100TmaWarpSpecializedILi3ELi2ELi32ELb1ELb0EEEJNS5_IJS1Q_SH_SG_EEENS5_IJNSN_IS1Q_SD_EENSN_ISO_SD_EEEEENS_10bfloat16_tESM_S2H_SM_NS28_6fusion15FusionCallbacksIS2C_NS2I_17LinearCombinationIS2H_fS2H_fLNS_15FloatRoundStyleE2EEES2D_S2G_JEEENS4_5SM1004TMEM4LOAD26SM100_TMEM_LOAD_32dp32b32xENS4_13SM90_TMA_LOADENS1K_INS1L_ILi2ELi4ELi3EEENS1N_ILi16EEENSN_INS5_IJS1P_SO_EEES1W_EEEENS4_39AutoVectorizingCopyWithAssumedAlignmentILi128EEENS4_14SM90_TMA_STOREES2X_S2Z_S2Z_EEEvvEEEEvNT_6ParamsE)
	.align		4
        /*000c*/ 	.word	index@(__assertfail)
	.align		4
        /*0010*/ 	.word	0x00000000
	.align		4
        /*0014*/ 	.word	0xfffffffe
	.align		4
        /*0018*/ 	.word	0x00000000
	.align		4
        /*001c*/ 	.word	0xfffffffd
	.align		4
        /*0020*/ 	.word	0x00000000
	.align		4
        /*0024*/ 	.word	0xfffffffc


//--------------------- .nv.constant4             --------------------------
	.section	.nv.constant4,"a",@progbits
	.align	8
	.align		8
.nv.constant4:
        /*0000*/ 	.dword	__assertfail
	.align		8
        /*0008*/ 	.dword	__unnamed_1
	.align		8
        /*0010*/ 	.dword	__unnamed_2
	.align		8
        /*0018*/ 	.dword	_ZN40_INTERNAL_33c0ffe6_4_k_cu_d27583fb_397104cuda3std3__45__cpo5beginE
	.align		8
        /*0020*/ 	.dword	_ZN40_INTERNAL_33c0ffe6_4_k_cu_d27583fb_397104cuda3std3__45__cpo3endE
	.align		8
        /*0028*/ 	.dword	_ZN40_INTERNAL_33c0ffe6_4_k_cu_d27583fb_397104cuda3std3__45__cpo6cbeginE
	.align		8
        /*0030*/ 	.dword	_ZN40_INTERNAL_33c0ffe6_4_k_cu_d27583fb_397104cuda3std3__45__cpo4cendE
	.align		8
        /*0038*/ 	.dword	_ZN40_INTERNAL_33c0ffe6_4_k_cu_d27583fb_397104cuda3std3__442_GLOBAL__N__33c0ffe6_4_k_cu_d27583fb_397106ignoreE
	.align		8
        /*0040*/ 	.dword	_ZN40_INTERNAL_33c0ffe6_4_k_cu_d27583fb_397104cuda3std3__419piecewise_constructE
	.align		8
        /*0048*/ 	.dword	_ZN40_INTERNAL_33c0ffe6_4_k_cu_d27583fb_397104cuda3std3__48in_placeE
	.align		8
        /*0050*/ 	.dword	_ZN40_INTERNAL_33c0ffe6_4_k_cu_d27583fb_397104cuda3std6ranges3__45__cpo4swapE
	.align		8
        /*0058*/ 	.dword	_ZN40_INTERNAL_33c0ffe6_4_k_cu_d27583fb_397104cuda3std6ranges3__45__cpo9iter_moveE
	.align		8
        /*0060*/ 	.dword	_ZN40_INTERNAL_33c0ffe6_4_k_cu_d27583fb_397104cute7productE
	.align		8
        /*0068*/ 	.dword	_ZN40_INTERNAL_33c0ffe6_4_k_cu_d27583fb_397104cute1_E
	.align		8
        /*0070*/ 	.dword	$str$25
	.align		8
        /*0078*/ 	.dword	$str$26
	.align		8
        /*0080*/ 	.dword	$str$27
	.align		8
        /*0088*/ 	.dword	$str$28


//--------------------- .text._ZN7cutlass13device_kernelINS_4gemm6kernel13GemmUniversalIN4cute5tupleIJiiiiEEENS1_10collective13CollectiveMmaINS1_46MainloopSm100TmaUmmaWarpSpecializedBlockScaledILi4ELi2ELi2ENS5_IJNS4_1CILi4EEENSA_ILi2EEENSA_ILi1EEEEEEEENS5_IJNSA_ILi256EEENSA_ILi64EEESG_EEENS5_IJNS_12float_e5m2_tENS_13float_ue8m0_tEEEENS5_IJNS5_IJlSD_lEEENS4_6LayoutINS5_IJNS5_IJNS5_IJNSA_ILi32EEESB_EEEiEEESQ_NS5_IJSD_iEEEEEENS5_IJNS5_IJNS5_IJNSA_ILi16EEESB_EEEiEEENS5_IJNS5_IJNSA_ILi0EEESD_EEENSA_ILi512EEEEEENS5_IJSW_iEEEEEEEEEEESL_S13_NS4_8TiledMMAINS4_8MMA_AtomIJNS4_27SM100_MMA_MXF8F6F4_2x1SM_SSISJ_SJ_fSK_Li256ELi64ELNS4_4UMMA5MajorE0ELS18_0ELNS17_7ScaleInE0ELS19_0EEEEEENSN_INS5_IJSD_SD_SD_EEENS5_IJSW_SW_SW_EEEEENS5_IJNS4_10UnderscoreES1F_S1F_EEEEENS5_IJNS4_28SM100_TMA_2SM_LOAD_MULTICASTES1I_EEENS5_IJNS4_14ComposedLayoutINS4_7SwizzleILi3ELi4ELi3EEENS4_18smem_ptr_flag_bitsILi8EEENSN_INS5_IJNSA_ILi8EEENSA_ILi128EEEEEENS5_IJS1Q_SD_EEEEEEENSN_INS5_IJNS5_IJNS5_IJSP_SD_EEENS5_IJSO_SD_EEEEEESD_NS5_IJSB_SC_EEEEEENS5_IJNS5_IJNS5_IJSU_SY_EEESX_EEESW_NS5_IJSD_SY_EEEEEEEEEEEvNS4_8identityES1J_S25_vS26_EENS_8epilogue10collective18CollectiveEpilogueINS28_23Sm100TmaWarpSpecializedILi3ELi2ELi32ELb1ELb0EEEJNS5_IJS1Q_SH_SG_EEENS5_IJNSN_IS1Q_SD_EENSN_ISO_SD_EEEEENS_10bfloat16_tESM_S2H_SM_NS28_6fusion15FusionCallbacksIS2C_NS2I_17LinearCombinationIS2H_fS2H_fLNS_15FloatRoundStyleE2EEES2D_S2G_JEEENS4_5SM1004TMEM4LOAD26SM100_TMEM_LOAD_32dp32b32xENS4_13SM90_TMA_LOADENS1K_INS1L_ILi2ELi4ELi3EEENS1N_ILi16EEENSN_INS5_IJS1P_SO_EEES1W_EEEENS4_39AutoVectorizingCopyWithAssumedAlignmentILi128EEENS4_14SM90_TMA_STOREES2X_S2Z_S2Z_EEEvvEEEEvNT_6ParamsE --------------------------
	.section	.text._ZN7cutlass13device_kernelINS_4gemm6kernel13GemmUniversalIN4cute5tupleIJiiiiEEENS1_10collective13CollectiveMmaINS1_46MainloopSm100TmaUmmaWarpSpecializedBlockScaledILi4ELi2ELi2ENS5_IJNS4_1CILi4EEENSA_ILi2EEENSA_ILi1EEEEEEEENS5_IJNSA_ILi256EEENSA_ILi64EEESG_EEENS5_IJNS_12float_e5m2_tENS_13float_ue8m0_tEEEENS5_IJNS5_IJlSD_lEEENS4_6LayoutINS5_IJNS5_IJNS5_IJNSA_ILi32EEESB_EEEiEEESQ_NS5_IJSD_iEEEEEENS5_IJNS5_IJNS5_IJNSA_ILi16EEESB_EEEiEEENS5_IJNS5_IJNSA_ILi0EEESD_EEENSA_ILi512EEEEEENS5_IJSW_iEEEEEEEEEEESL_S13_NS4_8TiledMMAINS4_8MMA_AtomIJNS4_27SM100_MMA_MXF8F6F4_2x1SM_SSISJ_SJ_fSK_Li256ELi64ELNS4_4UMMA5MajorE0ELS18_0ELNS17_7ScaleInE0ELS19_0EEEEEENSN_INS5_IJSD_SD_SD_EEENS5_IJSW_SW_SW_EEEEENS5_IJNS4_10UnderscoreES1F_S1F_EEEEENS5_IJNS4_28SM100_TMA_2SM_LOAD_MULTICASTES1I_EEENS5_IJNS4_14ComposedLayoutINS4_7SwizzleILi3ELi4ELi3EEENS4_18smem_ptr_flag_bitsILi8EEENSN_INS5_IJNSA_ILi8EEENSA_ILi128EEEEEENS5_IJS1Q_SD_EEEEEEENSN_INS5_IJNS5_IJNS5_IJSP_SD_EEENS5_IJSO_SD_EEEEEESD_NS5_IJSB_SC_EEEEEENS5_IJNS5_IJNS5_IJSU_SY_EEESX_EEESW_NS5_IJSD_SY_EEEEEEEEEEEvNS4_8identityES1J_S25_vS26_EENS_8epilogue10collective18CollectiveEpilogueINS28_23Sm100TmaWarpSpecializedILi3ELi2ELi32ELb1ELb0EEEJNS5_IJS1Q_SH_SG_EEENS5_IJNSN_IS1Q_SD_EENSN_ISO_SD_EEEEENS_10bfloat16_tESM_S2H_SM_NS28_6fusion15FusionCallbacksIS2C_NS2I_17LinearCombinationIS2H_fS2H_fLNS_15FloatRoundStyleE2EEES2D_S2G_JEEENS4_5SM1004TMEM4LOAD26SM100_TMEM_LOAD_32dp32b32xENS4_13SM90_TMA_LOADENS1K_INS1L_ILi2ELi4ELi3EEENS1N_ILi16EEENSN_INS5_IJS1P_SO_EEES1W_EEEENS4_39AutoVectorizingCopyWithAssumedAlignmentILi128EEENS4_14SM90_TMA_STOREES2X_S2Z_S2Z_EEEvvEEEEvNT_6ParamsE,"ax",@progbits
	.align	128
.text._ZN7cutlass13device_kernelINS_4gemm6kernel13GemmUniversalIN4cute5tupleIJiiiiEEENS1_10collective13CollectiveMmaINS1_46MainloopSm100TmaUmmaWarpSpecializedBlockScaledILi4ELi2ELi2ENS5_IJNS4_1CILi4EEENSA_ILi2EEENSA_ILi1EEEEEEEENS5_IJNSA_ILi256EEENSA_ILi64EEESG_EEENS5_IJNS_12float_e5m2_tENS_13float_ue8m0_tEEEENS5_IJNS5_IJlSD_lEEENS4_6LayoutINS5_IJNS5_IJNS5_IJNSA_ILi32EEESB_EEEiEEESQ_NS5_IJSD_iEEEEEENS5_IJNS5_IJNS5_IJNSA_ILi16EEESB_EEEiEEENS5_IJNS5_IJNSA_ILi0EEESD_EEENSA_ILi512EEEEEENS5_IJSW_iEEEEEEEEEEESL_S13_NS4_8TiledMMAINS4_8MMA_AtomIJNS4_27SM100_MMA_MXF8F6F4_2x1SM_SSISJ_SJ_fSK_Li256ELi64ELNS4_4UMMA5MajorE0ELS18_0ELNS17_7ScaleInE0ELS19_0EEEEEENSN_INS5_IJSD_SD_SD_EEENS5_IJSW_SW_SW_EEEEENS5_IJNS4_10UnderscoreES1F_S1F_EEEEENS5_IJNS4_28SM100_TMA_2SM_LOAD_MULTICASTES1I_EEENS5_IJNS4_14ComposedLayoutINS4_7SwizzleILi3ELi4ELi3EEENS4_18smem_ptr_flag_bitsILi8EEENSN_INS5_IJNSA_ILi8EEENSA_ILi128EEEEEENS5_IJS1Q_SD_EEEEEEENSN_INS5_IJNS5_IJNS5_IJSP_SD_EEENS5_IJSO_SD_EEEEEESD_NS5_IJSB_SC_EEEEEENS5_IJNS5_IJNS5_IJSU_SY_EEESX_EEESW_NS5_IJSD_SY_EEEEEEEEEEEvNS4_8identityES1J_S25_vS26_EENS_8epilogue10collective18CollectiveEpilogueINS28_23Sm100TmaWarpSpecializedILi3ELi2ELi32ELb1ELb0EEEJNS5_IJS1Q_SH_SG_EEENS5_IJNSN_IS1Q_SD_EENSN_ISO_SD_EEEEENS_10bfloat16_tESM_S2H_SM_NS28_6fusion15FusionCallbacksIS2C_NS2I_17LinearCombinationIS2H_fS2H_fLNS_15FloatRoundStyleE2EEES2D_S2G_JEEENS4_5SM1004TMEM4LOAD26SM100_TMEM_LOAD_32dp32b32xENS4_13SM90_TMA_LOADENS1K_INS1L_ILi2ELi4ELi3EEENS1N_ILi16EEENSN_INS5_IJS1P_SO_EEES1W_EEEENS4_39AutoVectorizingCopyWithAssumedAlignmentILi128EEENS4_14SM90_TMA_STOREES2X_S2Z_S2Z_EEEvvEEEEvNT_6ParamsE:
        .type           _ZN7cutlass13device_kernelINS_4gemm6kernel13GemmUniversalIN4cute5tupleIJiiiiEEENS1_10collective13CollectiveMmaINS1_46MainloopSm100TmaUmmaWarpSpecializedBlockScaledILi4ELi2ELi2ENS5_IJNS4_1CILi4EEENSA_ILi2EEENSA_ILi1EEEEEEEENS5_IJNSA_ILi256EEENSA_ILi64EEESG_EEENS5_IJNS_12float_e5m2_tENS_13float_ue8m0_tEEEENS5_IJNS5_IJlSD_lEEENS4_6LayoutINS5_IJNS5_IJNS5_IJNSA_ILi32EEESB_EEEiEEESQ_NS5_IJSD_iEEEEEENS5_IJNS5_IJNS5_IJNSA_ILi16EEESB_EEEiEEENS5_IJNS5_IJNSA_ILi0EEESD_EEENSA_ILi512EEEEEENS5_IJSW_iEEEEEEEEEEESL_S13_NS4_8TiledMMAINS4_8MMA_AtomIJNS4_27SM100_MMA_MXF8F6F4_2x1SM_SSISJ_SJ_fSK_Li256ELi64ELNS4_4UMMA5MajorE0ELS18_0ELNS17_7ScaleInE0ELS19_0EEEEEENSN_INS5_IJSD_SD_SD_EEENS5_IJSW_SW_SW_EEEEENS5_IJNS4_10UnderscoreES1F_S1F_EEEEENS5_IJNS4_28SM100_TMA_2SM_LOAD_MULTICASTES1I_EEENS5_IJNS4_14ComposedLayoutINS4_7SwizzleILi3ELi4ELi3EEENS4_18smem_ptr_flag_bitsILi8EEENSN_INS5_IJNSA_ILi8EEENSA_ILi128EEEEEENS5_IJS1Q_SD_EEEEEEENSN_INS5_IJNS5_IJNS5_IJSP_SD_EEENS5_IJSO_SD_EEEEEESD_NS5_IJSB_SC_EEEEEENS5_IJNS5_IJNS5_IJSU_SY_EEESX_EEESW_NS5_IJSD_SY_EEEEEEEEEEEvNS4_8identityES1J_S25_vS26_EENS_8epilogue10collective18CollectiveEpilogueINS28_23Sm100TmaWarpSpecializedILi3ELi2ELi32ELb1ELb0EEEJNS5_IJS1Q_SH_SG_EEENS5_IJNSN_IS1Q_SD_EENSN_ISO_SD_EEEEENS_10bfloat16_tESM_S2H_SM_NS28_6fusion15FusionCallbacksIS2C_NS2I_17LinearCombinationIS2H_fS2H_fLNS_15FloatRoundStyleE2EEES2D_S2G_JEEENS4_5SM1004TMEM4LOAD26SM100_TMEM_LOAD_32dp32b32xENS4_13SM90_TMA_LOADENS1K_INS1L_ILi2ELi4ELi3EEENS1N_ILi16EEENSN_INS5_IJS1P_SO_EEES1W_EEEENS4_39AutoVectorizingCopyWithAssumedAlignmentILi128EEENS4_14SM90_TMA_STOREES2X_S2Z_S2Z_EEEvvEEEEvNT_6ParamsE,@function
        .size           _ZN7cutlass13device_kernelINS_4gemm6kernel13GemmUniversalIN4cute5tupleIJiiiiEEENS1_10collective13CollectiveMmaINS1_46MainloopSm100TmaUmmaWarpSpecializedBlockScaledILi4ELi2ELi2ENS5_IJNS4_1CILi4EEENSA_ILi2EEENSA_ILi1EEEEEEEENS5_IJNSA_ILi256EEENSA_ILi64EEESG_EEENS5_IJNS_12float_e5m2_tENS_13float_ue8m0_tEEEENS5_IJNS5_IJlSD_lEEENS4_6LayoutINS5_IJNS5_IJNS5_IJNSA_ILi32EEESB_EEEiEEESQ_NS5_IJSD_iEEEEEENS5_IJNS5_IJNS5_IJNSA_ILi16EEESB_EEEiEEENS5_IJNS5_IJNSA_ILi0EEESD_EEENSA_ILi512EEEEEENS5_IJSW_iEEEEEEEEEEESL_S13_NS4_8TiledMMAINS4_8MMA_AtomIJNS4_27SM100_MMA_MXF8F6F4_2x1SM_SSISJ_SJ_fSK_Li256ELi64ELNS4_4UMMA5MajorE0ELS18_0ELNS17_7ScaleInE0ELS19_0EEEEEENSN_INS5_IJSD_SD_SD_EEENS5_IJSW_SW_SW_EEEEENS5_IJNS4_10UnderscoreES1F_S1F_EEEEENS5_IJNS4_28SM100_TMA_2SM_LOAD_MULTICASTES1I_EEENS5_IJNS4_14ComposedLayoutINS4_7SwizzleILi3ELi4ELi3EEENS4_18smem_ptr_flag_bitsILi8EEENSN_INS5_IJNSA_ILi8EEENSA_ILi128EEEEEENS5_IJS1Q_SD_EEEEEEENSN_INS5_IJNS5_IJNS5_IJSP_SD_EEENS5_IJSO_SD_EEEEEESD_NS5_IJSB_SC_EEEEEENS5_IJNS5_IJNS5_IJSU_SY_EEESX_EEESW_NS5_IJSD_SY_EEEEEEEEEEEvNS4_8identityES1J_S25_vS26_EENS_8epilogue10collective18CollectiveEpilogueINS28_23Sm100TmaWarpSpecializedILi3ELi2ELi32ELb1ELb0EEEJNS5_IJS1Q_SH_SG_EEENS5_IJNSN_IS1Q_SD_EENSN_ISO_SD_EEEEENS_10bfloat16_tESM_S2H_SM_NS28_6fusion15FusionCallbacksIS2C_NS2I_17LinearCombinationIS2H_fS2H_fLNS_15FloatRoundStyleE2EEES2D_S2G_JEEENS4_5SM1004TMEM4LOAD26SM100_TMEM_LOAD_32dp32b32xENS4_13SM90_TMA_LOADENS1K_INS1L_ILi2ELi4ELi3EEENS1N_ILi16EEENSN_INS5_IJS1P_SO_EEES1W_EEEENS4_39AutoVectorizingCopyWithAssumedAlignmentILi128EEENS4_14SM90_TMA_STOREES2X_S2Z_S2Z_EEEvvEEEEvNT_6ParamsE,(.L_x_175 - _ZN7cutlass13device_kernelINS_4gemm6kernel13GemmUniversalIN4cute5tupleIJiiiiEEENS1_10collective13CollectiveMmaINS1_46MainloopSm100TmaUmmaWarpSpecializedBlockScaledILi4ELi2ELi2ENS5_IJNS4_1CILi4EEENSA_ILi2EEENSA_ILi1EEEEEEEENS5_IJNSA_ILi256EEENSA_ILi64EEESG_EEENS5_IJNS_12float_e5m2_tENS_13float_ue8m0_tEEEENS5_IJNS5_IJlSD_lEEENS4_6LayoutINS5_IJNS5_IJNS5_IJNSA_ILi32EEESB_EEEiEEESQ_NS5_IJSD_iEEEEEENS5_IJNS5_IJNS5_IJNSA_ILi16EEESB_EEEiEEENS5_IJNS5_IJNSA_ILi0EEESD_EEENSA_ILi512EEEEEENS5_IJSW_iEEEEEEEEEEESL_S13_NS4_8TiledMMAINS4_8MMA_AtomIJNS4_27SM100_MMA_MXF8F6F4_2x1SM_SSISJ_SJ_fSK_Li256ELi64ELNS4_4UMMA5MajorE0ELS18_0ELNS17_7ScaleInE0ELS19_0EEEEEENSN_INS5_IJSD_SD_SD_EEENS5_IJSW_SW_SW_EEEEENS5_IJNS4_10UnderscoreES1F_S1F_EEEEENS5_IJNS4_28SM100_TMA_2SM_LOAD_MULTICASTES1I_EEENS5_IJNS4_14ComposedLayoutINS4_7SwizzleILi3ELi4ELi3EEENS4_18smem_ptr_flag_bitsILi8EEENSN_INS5_IJNSA_ILi8EEENSA_ILi128EEEEEENS5_IJS1Q_SD_EEEEEEENSN_INS5_IJNS5_IJNS5_IJSP_SD_EEENS5_IJSO_SD_EEEEEESD_NS5_IJSB_SC_EEEEEENS5_IJNS5_IJNS5_IJSU_SY_EEESX_EEESW_NS5_IJSD_SY_EEEEEEEEEEEvNS4_8identityES1J_S25_vS26_EENS_8epilogue10collective18CollectiveEpilogueINS28_23Sm100TmaWarpSpecializedILi3ELi2ELi32ELb1ELb0EEEJNS5_IJS1Q_SH_SG_EEENS5_IJNSN_IS1Q_SD_EENSN_ISO_SD_EEEEENS_10bfloat16_tESM_S2H_SM_NS28_6fusion15FusionCallbacksIS2C_NS2I_17LinearCombinationIS2H_fS2H_fLNS_15FloatRoundStyleE2EEES2D_S2G_JEEENS4_5SM1004TMEM4LOAD26SM100_TMEM_LOAD_32dp32b32xENS4_13SM90_TMA_LOADENS1K_INS1L_ILi2ELi4ELi3EEENS1N_ILi16EEENSN_INS5_IJS1P_SO_EEES1W_EEEENS4_39AutoVectorizingCopyWithAssumedAlignmentILi128EEENS4_14SM90_TMA_STOREES2X_S2Z_S2Z_EEEvvEEEEvNT_6ParamsE)
        .other          _ZN7cutlass13device_kernelINS_4gemm6kernel13GemmUniversalIN4cute5tupleIJiiiiEEENS1_10collective13CollectiveMmaINS1_46MainloopSm100TmaUmmaWarpSpecializedBlockScaledILi4ELi2ELi2ENS5_IJNS4_1CILi4EEENSA_ILi2EEENSA_ILi1EEEEEEEENS5_IJNSA_ILi256EEENSA_ILi64EEESG_EEENS5_IJNS_12float_e5m2_tENS_13float_ue8m0_tEEEENS5_IJNS5_IJlSD_lEEENS4_6LayoutINS5_IJNS5_IJNS5_IJNSA_ILi32EEESB_EEEiEEESQ_NS5_IJSD_iEEEEEENS5_IJNS5_IJNS5_IJNSA_ILi16EEESB_EEEiEEENS5_IJNS5_IJNSA_ILi0EEESD_EEENSA_ILi512EEEEEENS5_IJSW_iEEEEEEEEEEESL_S13_NS4_8TiledMMAINS4_8MMA_AtomIJNS4_27SM100_MMA_MXF8F6F4_2x1SM_SSISJ_SJ_fSK_Li256ELi64ELNS4_4UMMA5MajorE0ELS18_0ELNS17_7ScaleInE0ELS19_0EEEEEENSN_INS5_IJSD_SD_SD_EEENS5_IJSW_SW_SW_EEEEENS5_IJNS4_10UnderscoreES1F_S1F_EEEEENS5_IJNS4_28SM100_TMA_2SM_LOAD_MULTICASTES1I_EEENS5_IJNS4_14ComposedLayoutINS4_7SwizzleILi3ELi4ELi3EEENS4_18smem_ptr_flag_bitsILi8EEENSN_INS5_IJNSA_ILi8EEENSA_ILi128EEEEEENS5_IJS1Q_SD_EEEEEEENSN_INS5_IJNS5_IJNS5_IJSP_SD_EEENS5_IJSO_SD_EEEEEESD_NS5_IJSB_SC_EEEEEENS5_IJNS5_IJNS5_IJSU_SY_EEESX_EEESW_NS5_IJSD_SY_EEEEEEEEEEEvNS4_8identityES1J_S25_vS26_EENS_8epilogue10collective18CollectiveEpilogueINS28_23Sm100TmaWarpSpecializedILi3ELi2ELi32ELb1ELb0EEEJNS5_IJS1Q_SH_SG_EEENS5_IJNSN_IS1Q_SD_EENSN_ISO_SD_EEEEENS_10bfloat16_tESM_S2H_SM_NS28_6fusion15FusionCallbacksIS2C_NS2I_17LinearCombinationIS2H_fS2H_fLNS_15FloatRoundStyleE2EEES2D_S2G_JEEENS4_5SM1004TMEM4LOAD26SM100_TMEM_LOAD_32dp32b32xENS4_13SM90_TMA_LOADENS1K_INS1L_ILi2ELi4ELi3EEENS1N_ILi16EEENSN_INS5_IJS1P_SO_EEES1W_EEEENS4_39AutoVectorizingCopyWithAssumedAlignmentILi128EEENS4_14SM90_TMA_STOREES2X_S2Z_S2Z_EEEvvEEEEvNT_6ParamsE,@"STO_CUDA_ENTRY STV_DEFAULT"
_ZN7cutlass13device_kernelINS_4gemm6kernel13GemmUniversalIN4cute5tupleIJiiiiEEENS1_10collective13CollectiveMmaINS1_46MainloopSm100TmaUmmaWarpSpecializedBlockScaledILi4ELi2ELi2ENS5_IJNS4_1CILi4EEENSA_ILi2EEENSA_ILi1EEEEEEEENS5_IJNSA_ILi256EEENSA_ILi64EEESG_EEENS5_IJNS_12float_e5m2_tENS_13float_ue8m0_tEEEENS5_IJNS5_IJlSD_lEEENS4_6LayoutINS5_IJNS5_IJNS5_IJNSA_ILi32EEESB_EEEiEEESQ_NS5_IJSD_iEEEEEENS5_IJNS5_IJNS5_IJNSA_ILi16EEESB_EEEiEEENS5_IJNS5_IJNSA_ILi0EEESD_EEENSA_ILi512EEEEEENS5_IJSW_iEEEEEEEEEEESL_S13_NS4_8TiledMMAINS4_8MMA_AtomIJNS4_27SM100_MMA_MXF8F6F4_2x1SM_SSISJ_SJ_fSK_Li256ELi64ELNS4_4UMMA5MajorE0ELS18_0ELNS17_7ScaleInE0ELS19_0EEEEEENSN_INS5_IJSD_SD_SD_EEENS5_IJSW_SW_SW_EEEEENS5_IJNS4_10UnderscoreES1F_S1F_EEEEENS5_IJNS4_28SM100_TMA_2SM_LOAD_MULTICASTES1I_EEENS5_IJNS4_14ComposedLayoutINS4_7SwizzleILi3ELi4ELi3EEENS4_18smem_ptr_flag_bitsILi8EEENSN_INS5_IJNSA_ILi8EEENSA_ILi128EEEEEENS5_IJS1Q_SD_EEEEEEENSN_INS5_IJNS5_IJNS5_IJSP_SD_EEENS5_IJSO_SD_EEEEEESD_NS5_IJSB_SC_EEEEEENS5_IJNS5_IJNS5_IJSU_SY_EEESX_EEESW_NS5_IJSD_SY_EEEEEEEEEEEvNS4_8identityES1J_S25_vS26_EENS_8epilogue10collective18CollectiveEpilogueINS28_23Sm100TmaWarpSpecializedILi3ELi2ELi32ELb1ELb0EEEJNS5_IJS1Q_SH_SG_EEENS5_IJNSN_IS1Q_SD_EENSN_ISO_SD_EEEEENS_10bfloat16_tESM_S2H_SM_NS28_6fusion15FusionCallbacksIS2C_NS2I_17LinearCombinationIS2H_fS2H_fLNS_15FloatRoundStyleE2EEES2D_S2G_JEEENS4_5SM1004TMEM4LOAD26SM100_TMEM_LOAD_32dp32b32xENS4_13SM90_TMA_LOADENS1K_INS1L_ILi2ELi4ELi3EEENS1N_ILi16EEENSN_INS5_IJS1P_SO_EEES1W_EEEENS4_39AutoVectorizingCopyWithAssumedAlignmentILi128EEENS4_14SM90_TMA_STOREES2X_S2Z_S2Z_EEEvvEEEEvNT_6ParamsE:
[----:B------:R-:W1:Y:S01]  /*0000*/  LDC R1, c[0x0][0x37c] ;  /* 0x0000df00ff017b82 */ /* 0x000e620000000800 */
[----:B------:R-:W2:Y:S01]  /*0010*/  S2R R96, SR_TID.X ;  /* 0x0000000000607919 */ /* 0x000ea20000002100 */
[----:B------:R-:W3:Y:S06]  /*0020*/  LDCU.64 UR12, c[0x0][0xc90] ;  /* 0x00019200ff0c77ac */ /* 0x000eec0008000a00 */
[----:B------:R-:W4:Y:S01]  /*0030*/  S2UR UR4, SR_CgaCtaId ;  /* 0x00000000000479c3 */ /* 0x000f220000008800 */
[----:B------:R-:W-:Y:S02]  /*0040*/  PRMT R88, RZ, 0x7610, R88 ;  /* 0x00007610ff587816 */ /* 0x000fe40000000058 */
[----:B------:R-:W-:-:S02]  /*0050*/  ELECT P0, URZ, PT ;  /* 0x0000000000ff782f */ /* 0x000fc40003800000 */
[----:B---3--:R-:W-:-:S04]  /*0060*/  ISETP.NE.U32.AND P1, PT, RZ, UR12, PT ;  /* 0x0000000cff007c0c */ /* 0x008fc8000bf25070 */
[----:B------:R-:W-:Y:S01]  /*0070*/  ISETP.NE.AND.EX P2, PT, RZ, UR13, PT, P1 ;  /* 0x0000000dff007c0c */ /* 0x000fe2000bf45310 */
[----:B----4-:R-:W-:Y:S01]  /*0080*/  IMAD.U32 R92, RZ, RZ, UR4 ;  /* 0x00000004ff5c7e24 */ /* 0x010fe2000f8e00ff */
[----:B------:R-:W-:Y:S02]  /*0090*/  ULOP3.LUT UR5, UR4, 0x1, URZ, 0xc0, !UPT ;  /* 0x0000000104057892 */ /* 0x000fe4000f8ec0ff */
[----:B------:R-:W-:Y:S01]  /*00a0*/  ULOP3.LUT UR4, UR4, 0x1, URZ, 0x3c, !UPT ;  /* 0x0000000104047892 */ /* 0x000fe2000f8e3cff */
[----:B--2---:R-:W-:-:S03]  /*00b0*/  SHF.R.U32.HI R89, RZ, 0x5, R96 ;  /* 0x00000005ff597819 */ /* 0x004fc60000011660 */
[----:B------:R-:W-:Y:S02]  /*00c0*/  IMAD.U32 R2, RZ, RZ, UR5 ;  /* 0x00000005ff027e24 */ /* 0x000fe4000f8e00ff */
[----:B------:R-:W2:Y:S02]  /*00d0*/  SHFL.IDX PT, R0, R89, RZ, 0x1f ;  /* 0x00001fff59007589 */ /* 0x000ea400000e0000 */
[----:B--2---:R-:W-:Y:S01]  /*00e0*/  R2UR UR24, R0 ;  /* 0x00000000001872ca */ /* 0x004fe200000e0000 */
[----:B------:R-:W-:Y:S01]  /*00f0*/  IMAD.U32 R0, RZ, RZ, UR4 ;  /* 0x00000004ff007e24 */ /* 0x000fe2000f8e00ff */
[----:B-1----:R-:W-:-:S13]  /*0100*/  @P2 BRA `(.L_x_0) ;  /* 0x0000000000302947 */ /* 0x002fda0003800000 */
[----:B------:R-:W1:Y:S02]  /*0110*/  LDCU.64 UR4, c[0x0][0xc88] ;  /* 0x00019100ff0477ac */ /* 0x000e640008000a00 */
[----:B-1----:R-:W-:-:S04]  /*0120*/  UISETP.NE.U32.AND UP0, UPT, UR4, URZ, UPT ;  /* 0x000000ff0400728c */ /* 0x002fc8000bf05070 */
[----:B------:R-:W-:-:S09]  /*0130*/  UISETP.NE.AND.EX UP0, UPT, UR5, URZ, UPT, UP0 ;  /* 0x000000ff0500728c */ /* 0x000fd2000bf05300 */
[----:B------:R-:W-:Y:S05]  /*0140*/  BRA.U !UP0, `(.L_x_1) ;  /* 0x0000000108147547 */ /* 0x000fea000b800000 */
[----:B------:R-:W1:Y:S01]  /*0150*/  LDC.64 R4, c[0x0][0xc88] ;  /* 0x00032200ff047b82 */ /* 0x000e620000000a00 */
[----:B------:R-:W1:Y:S02]  /*0160*/  LDCU.64 UR4, c[0x0][0x358] ;  /* 0x00006b00ff0477ac */ /* 0x000e640008000a00 */
[----:B-1----:R1:W5:Y:S01]  /*0170*/  LDG.E R41, desc[UR4][R4.64] ;  /* 0x0000000404297981 */ /* 0x002362000c1e1900 */
[----:B------:R-:W-:Y:S01]  /*0180*/  HFMA2 R88, -RZ, RZ, 0, 5.9604644775390625e-08 ;  /* 0x00000001ff587431 */ /* 0x000fe200000001ff */
[----:B------:R-:W-:Y:S05]  /*0190*/  BRA `(.L_x_0) ;  /* 0x00000000000c7947 */ /* 0x000fea0003800000 */
.L_x_1:
[----:B------:R-:W1:Y:S01]  /*01a0*/  LDCU UR4, c[0x0][0xc80] ;  /* 0x00019000ff0477ac */ /* 0x000e620008000800 */
[----:B------:R-:W-:Y:S01]  /*01b0*/  HFMA2 R88, -RZ, RZ, 0, 5.9604644775390625e-08 ;  /* 0x00000001ff587431 */ /* 0x000fe200000001ff */
[----:B-1----:R-:W-:-:S07]  /*01c0*/  MOV R41, UR4 ;  /* 0x0000000400297c02 */ /* 0x002fce0008000f00 */
.L_x_0:
[----:B------:R-:W2:Y:S02]  /*01d0*/  LDCU.64 UR4, c[0x0][0xcb0] ;  /* 0x00019600ff0477ac */ /* 0x000ea40008000a00 */
[----:B--2---:R-:W-:-:S04]  /*01e0*/  UISETP.NE.U32.AND UP0, UPT, UR4, URZ, UPT ;  /* 0x000000ff0400728c */ /* 0x004fc8000bf05070 */
[----:B------:R-:W-:-:S09]  /*01f0*/  UISETP.NE.AND.EX UP0, UPT, UR5, URZ, UPT, UP0 ;  /* 0x000000ff0500728c */ /* 0x000fd2000bf05300 */
[----:B------:R-:W-:Y:S05]  /*0200*/  BRA.U UP0, `(.L_x_2) ;  /* 0x0000000100287547 */ /* 0x000fea000b800000 */
[----:B------:R-:W2:Y:S02]  /*0210*/  LDCU.64 UR4, c[0x0][0xca8] ;  /* 0x00019500ff0477ac */ /* 0x000ea40008000a00 */
[----:B--2---:R-:W-:-:S04]  /*0220*/  UISETP.NE.U32.AND UP0, UPT, UR4, URZ, UPT ;  /* 0x000000ff0400728c */ /* 0x004fc8000bf05070 */
[----:B------:R-:W-:-:S09]  /*0230*/  UISETP.NE.AND.EX UP0, UPT, UR5, URZ, UPT, UP0 ;  /* 0x000000ff0500728c */ /* 0x000fd2000bf05300 */
[----:B------:R-:W-:Y:S05]  /*0240*/  BRA.U !UP0, `(.L_x_3) ;  /* 0x0000000108107547 */ /* 0x000fea000b800000 */
[----:B------:R-:W2:Y:S01]  /*0250*/  LDC.64 R38, c[0x0][0xca8] ;  /* 0x00032a00ff267b82 */ /* 0x000ea20000000a00 */
[----:B------:R-:W2:Y:S02]  /*0260*/  LDCU.64 UR4, c[0x0][0x358] ;  /* 0x00006b00ff0477ac */ /* 0x000ea40008000a00 */
[----:B--2---:R2:W5:Y:S01]  /*0270*/  LDG.E R38, desc[UR4][R38.64] ;  /* 0x0000000426267981 */ /* 0x004562000c1e1900 */
[----:B------:R-:W-:Y:S05]  /*0280*/  BRA `(.L_x_2) ;  /* 0x0000000000087947 */ /* 0x000fea0003800000 */
.L_x_3:
[----:B------:R-:W2:Y:S02]  /*0290*/  LDCU UR4, c[0x0][0xca0] ;  /* 0x00019400ff0477ac */ /* 0x000ea40008000800 */
[----:B--2---:R-:W-:Y:S02]  /*02a0*/  MOV R38, UR4 ;  /* 0x0000000400267c02 */ /* 0x004fe40008000f00 */
.L_x_2:
[----:B------:R-:W-:Y:S01]  /*02b0*/  IMAD.U32 R3, RZ, RZ, UR24 ;  /* 0x00000018ff037e24 */ /* 0x000fe2000f8e00ff */
[----:B------:R-:W-:Y:S04]  /*02c0*/  BSSY.RECONVERGENT B0, `(.L_x_4) ;  /* 0x0000012000007945 */ /* 0x000fe80003800200 */
[C---:B------:R-:W-:Y:S02]  /*02d0*/  ISETP.NE.OR P3, PT, R3.reuse, 0x1, !P0 ;  /* 0x000000010300780c */ /* 0x040fe40004765670 */
[----:B------:R-:W-:-:S11]  /*02e0*/  ISETP.NE.OR P2, PT, R3, 0x3, !P0 ;  /* 0x000000030300780c */ /* 0x000fd60004745670 */
[----:B------:R-:W-:Y:S05]  /*02f0*/  @P3 BRA `(.L_x_5) ;  /* 0x0000000000383947 */ /* 0x000fea0003800000 */
[----:B------:R-:W3:Y:S02]  /*0300*/  LDCU.64 UR4, c[0x0][0x348] ;  /* 0x00006900ff0477ac */ /* 0x000ee40008000a00 */
[----:B---3--:R-:W-:Y:S02]  /*0310*/  UIADD3 UR10, UP3, UPT, UR4, 0x80, URZ ;  /* 0x00000080040a7890 */ /* 0x008fe4000ff7e0ff */
[----:B------:R-:W-:Y:S02]  /*0320*/  UIADD3 UR8, UP2, UPT, UR4, 0x180, URZ ;  /* 0x0000018004087890 */ /* 0x000fe4000ff5e0ff */
[----:B------:R-:W-:Y:S02]  /*0330*/  UIADD3 UR6, UP1, UPT, UR4, 0x280, URZ ;  /* 0x0000028004067890 */ /* 0x000fe4000ff3e0ff */
[----:B------:R-:W-:Y:S02]  /*0340*/  UIADD3 UR4, UP0, UPT, UR4, 0x380, URZ ;  /* 0x0000038004047890 */ /* 0x000fe4000ff1e0ff */
[----:B------:R-:W-:-:S02]  /*0350*/  UIADD3.X UR11, UPT, UPT, URZ, UR5, URZ, UP3, !UPT ;  /* 0x00000005ff0b7290 */ /* 0x000fc40009ffe4ff */
[----:B------:R-:W-:Y:S02]  /*0360*/  UIADD3.X UR9, UPT, UPT, URZ, UR5, URZ, UP2, !UPT ;  /* 0x00000005ff097290 */ /* 0x000fe400097fe4ff */
[----:B------:R-:W-:Y:S02]  /*0370*/  UIADD3.X UR7, UPT, UPT, URZ, UR5, URZ, UP1, !UPT ;  /* 0x00000005ff077290 */ /* 0x000fe40008ffe4ff */
[----:B------:R-:W-:-:S03]  /*0380*/  UIADD3.X UR5, UPT, UPT, URZ, UR5, URZ, UP0, !UPT ;  /* 0x00000005ff057290 */ /* 0x000fc600087fe4ff */
[----:B------:R3:W-:Y:S02]  /*0390*/  UTMACCTL.PF [UR10] ;  /* 0x000000000a0079b9 */ /* 0x0007e40008040000 */
[----:B------:R3:W-:Y:S02]  /*03a0*/  UTMACCTL.PF [UR8] ;  /* 0x00000000080079b9 */ /* 0x0007e40008040000 */
[----:B------:R3:W-:Y:S02]  /*03b0*/  UTMACCTL.PF [UR6] ;  /* 0x00000000060079b9 */ /* 0x0007e40008040000 */
[----:B------:R3:W-:Y:S02]  /*03c0*/  UTMACCTL.PF [UR4] ;  /* 0x00000000040079b9 */ /* 0x0007e40008040000 */
[----:B---3--:R-:W-:Y:S01]  /*03d0*/  NOP ;  /* 0x0000000000007918 */ /* 0x008fe20000000000 */
.L_x_5:
[----:B------:R-:W-:Y:S05]  /*03e0*/  BSYNC.RECONVERGENT B0 ;  /* 0x0000000000007941 */ /* 0x000fea0003800200 */
.L_x_4:
[----:B------:R-:W-:Y:S04]  /*03f0*/  BSSY.RECONVERGENT B0, `(.L_x_6) ;  /* 0x000000a000007945 */ /* 0x000fe80003800200 */
[----:B------:R-:W-:Y:S05]  /*0400*/  @P2 BRA `(.L_x_7) ;  /* 0x0000000000202947 */ /* 0x000fea0003800000 */
[----:B------:R-:W3:Y:S02]  /*0410*/  LDCU.64 UR4, c[0x0][0x348] ;  /* 0x00006900ff0477ac */ /* 0x000ee40008000a00 */
[----:B---3--:R-:W-:Y:S02]  /*0420*/  UIADD3 UR6, UP1, UPT, UR4, 0x980, URZ ;  /* 0x0000098004067890 */ /* 0x008fe4000ff3e0ff */
[----:B------:R-:W-:Y:S02]  /*0430*/  UIADD3 UR4, UP0, UPT, UR4, 0xa80, URZ ;  /* 0x00000a8004047890 */ /* 0x000fe4000ff1e0ff */
[----:B------:R-:W-:Y:S02]  /*0440*/  UIADD3.X UR7, UPT, UPT, URZ, UR5, URZ, UP1, !UPT ;  /* 0x00000005ff077290 */ /* 0x000fe40008ffe4ff */
[----:B------:R-:W-:-:S07]  /*0450*/  UIADD3.X UR5, UPT, UPT, URZ, UR5, URZ, UP0, !UPT ;  /* 0x00000005ff057290 */ /* 0x000fce00087fe4ff */
[----:B------:R3:W-:Y:S02]  /*0460*/  UTMACCTL.PF [UR6] ;  /* 0x00000000060079b9 */ /* 0x0007e40008040000 */
[----:B------:R3:W-:Y:S02]  /*0470*/  UTMACCTL.PF [UR4] ;  /* 0x00000000040079b9 */ /* 0x0007e40008040000 */
[----:B---3--:R-:W-:Y:S01]  /*0480*/  NOP ;  /* 0x0000000000007918 */ /* 0x008fe20000000000 */
.L_x_7:
[----:B------:R-:W-:Y:S05]  /*0490*/  BSYNC.RECONVERGENT B0 ;  /* 0x0000000000007941 */ /* 0x000fea0003800200 */
.L_x_6:
[----:B------:R-:W3:Y:S01]  /*04a0*/  LDCU.64 UR4, c[0x0][0xc88] ;  /* 0x00019100ff0477ac */ /* 0x000ee20008000a00 */
[----:B------:R-:W-:Y:S01]  /*04b0*/  ISETP.NE.AND.EX P1, PT, RZ, UR13, PT, P1 ;  /* 0x0000000dff007c0c */ /* 0x000fe2000bf25310 */
[----:B------:R-:W-:Y:S01]  /*04c0*/  UPLOP3.LUT UP5, UPT, UPT, UPT, UPT, 0x80, 0x8 ;  /* 0x000000000008789c */ /* 0x000fe20003faf070 */
[----:B---3--:R-:W-:-:S04]  /*04d0*/  ISETP.NE.U32.AND P2, PT, RZ, UR4, PT ;  /* 0x00000004ff007c0c */ /* 0x008fc8000bf45070 */
[----:B------:R-:W-:-:S13]  /*04e0*/  ISETP.NE.AND.EX P2, PT, RZ, UR5, PT, P2 ;  /* 0x00000005ff007c0c */ /* 0x000fda000bf45320 */
[----:B------:R-:W-:Y:S05]  /*04f0*/  @P2 BRA P1, `(.L_x_8) ;  /* 0x0000000000282947 */ /* 0x000fea0000800000 */
[----:B------:R-:W-:Y:S01]  /*0500*/  UISETP.NE.U32.AND UP0, UPT, UR12, URZ, UPT ;  /* 0x000000ff0c00728c */ /* 0x000fe2000bf05070 */
[----:B-----5:R-:W-:Y:S01]  /*0510*/  FSETP.NEU.AND P1, PT, R41, RZ, PT ;  /* 0x000000ff2900720b */ /* 0x020fe20003f2d000 */
[----:B------:R-:W-:Y:S02]  /*0520*/  UISETP.NE.U32.AND UP2, UPT, UR4, URZ, UPT ;  /* 0x000000ff0400728c */ /* 0x000fe4000bf45070 */
[----:B------:R-:W-:Y:S02]  /*0530*/  UISETP.NE.AND.EX UP1, UPT, UR13, URZ, UPT, UP0 ;  /* 0x000000ff0d00728c */ /* 0x000fe4000bf25300 */
[----:B------:R-:W-:-:S04]  /*0540*/  UISETP.NE.AND.EX UP0, UPT, UR5, URZ, UPT, UP2 ;  /* 0x000000ff0500728c */ /* 0x000fc8000bf05320 */
[----:B------:R-:W-:-:S04]  /*0550*/  USEL UR4, URZ, 0xffffffff, UP0 ;  /* 0xffffffffff047887 */ /* 0x000fc80008000000 */
[----:B------:R-:W-:Y:S01]  /*0560*/  VOTEU.ANY UP0, P1 ;  /* 0x0000000000ff7886 */ /* 0x000fe20000800100 */
[----:B------:R-:W-:-:S04]  /*0570*/  @!UP1 USEL UR4, URZ, 0xffffffff, UP0 ;  /* 0xffffffffff049887 */ /* 0x000fc80008000000 */
[----:B------:R-:W-:-:S04]  /*0580*/  ULOP3.LUT UR4, UR4, 0x1, URZ, 0xc0, !UPT ;  /* 0x0000000104047892 */ /* 0x000fc8000f8ec0ff */
[----:B------:R-:W-:-:S11]  /*0590*/  UISETP.NE.U32.AND UP5, UPT, UR4, 0x1, UPT ;  /* 0x000000010400788c */ /* 0x000fd6000bfa5070 */
.L_x_8:
[----:B------:R-:W3:Y:S01]  /*05a0*/  SHFL.IDX PT, R3, R89, RZ, 0x1f ;  /* 0x00001fff59037589 */ /* 0x000ee200000e0000 */
[----:B------:R-:W-:Y:S01]  /*05b0*/  R2UR UR4, R2 ;  /* 0x00000000020472ca */ /* 0x000fe200000e0000 */
[----:B------:R-:W-:-:S04]  /*05c0*/  UISETP.NE.AND UP0, UPT, UR24, 0x2, UPT ;  /* 0x000000021800788c */ /* 0x000fc8000bf05270 */
[----:B------:R-:W-:-:S08]  /*05d0*/  USEL UR61, URZ, 0x1, UP0 ;  /* 0x00000001ff3d7887 */ /* 0x000fd00008000000 */
[----:B------:R-:W-:-:S06]  /*05e0*/  UISETP.EQ.AND UP1, UPT, UR4, URZ, !UP0 ;  /* 0x000000ff0400728c */ /* 0x000fcc000c722270 */
[----:B------:R-:W-:Y:S02]  /*05f0*/  PLOP3.LUT P4, PT, P0, PT, UP1, 0x80, 0x8 ;  /* 0x000000000008781c */ /* 0x000fe4000078f018 */
[----:B---3--:R-:W-:-:S13]  /*0600*/  ISETP.NE.AND P1, PT, R3, RZ, PT ;  /* 0x000000ff0300720c */ /* 0x008fda0003f25270 */
[----:B------:R-:W-:Y:S05]  /*0610*/  @P1 BRA `(.L_x_9) ;  /* 0x0000000000581947 */ /* 0x000fea0003800000 */
[----:B------:R-:W-:Y:S01]  /*0620*/  R2UR UR5, R92 ;  /* 0x000000005c0572ca */ /* 0x000fe200000e0000 */
[----:B------:R-:W-:Y:S01]  /*0630*/  UMOV UR4, 0x400 ;  /* 0x0000040000047882 */ /* 0x000fe20000000000 */
[----:B------:R-:W-:Y:S01]  /*0640*/  UMOV UR8, 0x1 ;  /* 0x0000000100087882 */ /* 0x000fe20000000000 */
[----:B------:R-:W-:Y:S01]  /*0650*/  UMOV UR6, 0x3 ;  /* 0x0000000300067882 */ /* 0x000fe20000000000 */
[----:B------:R-:W-:-:S04]  /*0660*/  UIADD3 UR8, UPT, UPT, -UR8, 0x100000, URZ ;  /* 0x0010000008087890 */ /* 0x000fc8000fffe1ff */
[----:B------:R-:W-:Y:S02]  /*0670*/  USHF.L.U32 UR9, UR8, 0xb, URZ ;  /* 0x0000000b08097899 */ /* 0x000fe400080006ff */
[----:B------:R-:W-:Y:S02]  /*0680*/  USHF.L.U32 UR8, UR8, 0x1, URZ ;  /* 0x0000000108087899 */ /* 0x000fe400080006ff */
[----:B------:R-:W-:-:S04]  /*0690*/  UIADD3 UR6, UPT, UPT, -UR6, 0x100000, URZ ;  /* 0x0010000006067890 */ /* 0x000fc8000fffe1ff */
[----:B------:R-:W-:Y:S02]  /*06a0*/  USHF.L.U32 UR7, UR6, 0xb, URZ ;  /* 0x0000000b06077899 */ /* 0x000fe400080006ff */
[----:B------:R-:W-:Y:S01]  /*06b0*/  USHF.L.U32 UR6, UR6, 0x1, URZ ;  /* 0x0000000106067899 */ /* 0x000fe200080006ff */
[----:B------:R-:W-:Y:S01]  /*06c0*/  ELECT P1, URZ, PT ;  /* 0x0000000000ff782f */ /* 0x000fe20003820000 */
[----:B------:R-:W-:Y:S01]  /*06d0*/  ULEA UR4, UR5, UR4, 0x18 ;  /* 0x0000000405047291 */ /* 0x000fe2000f8ec0ff */
[----:B------:R-:W3:Y:S11]  /*06e0*/  FENCE.VIEW.ASYNC.S ;  /* 0x00000000000073c6 */ /* 0x000ef60000000000 */
[----:B---3--:R3:W4:Y:S01]  /*06f0*/  SYNCS.EXCH.64 URZ, [UR4], UR8 ;  /* 0x0000000804ff75b2 */ /* 0x0087220008000100 */
[----:B------:R3:W1:Y:S01]  /*0700*/  SYNCS.EXCH.64 URZ, [UR4+0x20], UR6 ;  /* 0x0000200604ff75b2 */ /* 0x0006620008000100 */
[----:B------:R3:W1:Y:S01]  /*0710*/  SYNCS.EXCH.64 URZ, [UR4+0x8], UR8 ;  /* 0x0000080804ff75b2 */ /* 0x0006620008000100 */
[----:B------:R3:W1:Y:S01]  /*0720*/  SYNCS.EXCH.64 URZ, [UR4+0x28], UR6 ;  /* 0x0000280604ff75b2 */ /* 0x0006620008000100 */
[----:B------:R3:W1:Y:S01]  /*0730*/  SYNCS.EXCH.64 URZ, [UR4+0x10], UR8 ;  /* 0x0000100804ff75b2 */ /* 0x0006620008000100 */
[----:B------:R3:W1:Y:S01]  /*0740*/  SYNCS.EXCH.64 URZ, [UR4+0x30], UR6 ;  /* 0x0000300604ff75b2 */ /* 0x0006620008000100 */
[----:B------:R3:W1:Y:S01]  /*0750*/  SYNCS.EXCH.64 URZ, [UR4+0x18], UR8 ;  /* 0x0000180804ff75b2 */ /* 0x0006620008000100 */
[----:B------:R3:W1:Y:S01]  /*0760*/  SYNCS.EXCH.64 URZ, [UR4+0x38], UR6 ;  /* 0x0000380604ff75b2 */ /* 0x0006620008000100 */
[----:B------:R-:W-:Y:S01]  /*0770*/  NOP ;  /* 0x0000000000007918 */ /* 0x000fe20000000000 */
.L_x_9:
[----:B------:R-:W2:Y:S01]  /*0780*/  SHFL.IDX PT, R3, R89, RZ, 0x1f ;  /* 0x00001fff59037589 */ /* 0x000ea200000e0000 */
[----:B------:R-:W-:Y:S01]  /*0790*/  NOP ;  /* 0x0000000000007918 */ /* 0x000fe20000000000 */
[----:B--2---:R-:W-:-:S13]  /*07a0*/  ISETP.NE.AND P1, PT, R3, 0x1, PT ;  /* 0x000000010300780c */ /* 0x004fda0003f25270 */
[----:B------:R-:W-:Y:S05]  /*07b0*/  @P1 BRA `(.L_x_10) ;  /* 0x0000000000501947 */ /* 0x000fea0003800000 */
[----:B------:R-:W-:Y:S01]  /*07c0*/  R2UR UR5, R92 ;  /* 0x000000005c0572ca */ /* 0x000fe200000e0000 */
[----:B---3--:R-:W-:Y:S01]  /*07d0*/  UMOV UR4, 0x400 ;  /* 0x0000040000047882 */ /* 0x008fe20000000000 */
        /* <DEDUP_REMOVED lines=10> */
[----:B------:R-:W2:Y:S11]  /*0880*/  FENCE.VIEW.ASYNC.S ;  /* 0x00000000000073c6 */ /* 0x000eb60000000000 */
[----:B--2---:R2:W3:Y:S01]  /*0890*/  SYNCS.EXCH.64 URZ, [UR4+0x40], UR8 ;  /* 0x0000400804ff75b2 */ /* 0x0044e20008000100 */
[----:B------:R2:W1:Y:S01]  /*08a0*/  SYNCS.EXCH.64 URZ, [UR4+0x58], UR6 ;  /* 0x0000580604ff75b2 */ /* 0x0004620008000100 */
[----:B------:R2:W1:Y:S01]  /*08b0*/  SYNCS.EXCH.64 URZ, [UR4+0x48], UR8 ;  /* 0x0000480804ff75b2 */ /* 0x0004620008000100 */
[----:B------:R2:W1:Y:S01]  /*08c0*/  SYNCS.EXCH.64 URZ, [UR4+0x60], UR6 ;  /* 0x0000600604ff75b2 */ /* 0x0004620008000100 */
[----:B------:R2:W1:Y:S01]  /*08d0*/  SYNCS.EXCH.64 URZ, [UR4+0x50], UR8 ;  /* 0x0000500804ff75b2 */ /* 0x0004620008000100 */
[----:B------:R2:W1:Y:S01]  /*08e0*/  SYNCS.EXCH.64 URZ, [UR4+0x68], UR6 ;  /* 0x0000680604ff75b2 */ /* 0x0004620008000100 */
[----:B------:R-:W-:Y:S01]  /*08f0*/  NOP ;  /* 0x0000000000007918 */ /* 0x000fe20000000000 */
.L_x_10:
[----:B------:R-:W4:Y:S01]  /*0900*/  SHFL.IDX PT, R3, R89, RZ, 0x1f ;  /* 0x00001fff59037589 */ /* 0x000f2200000e0000 */
[----:B------:R-:W-:Y:S01]  /*0910*/  NOP ;  /* 0x0000000000007918 */ /* 0x000fe20000000000 */
[----:B----4-:R-:W-:-:S13]  /*0920*/  ISETP.NE.AND P1, PT, R3, 0x3, PT ;  /* 0x000000030300780c */ /* 0x010fda0003f25270 */
[----:B------:R-:W-:Y:S05]  /*0930*/  @P1 BRA `(.L_x_11) ;  /* 0x0000000000301947 */ /* 0x000fea0003800000 */
[----:B------:R-:W-:Y:S01]  /*0940*/  R2UR UR5, R92 ;  /* 0x000000005c0572ca */ /* 0x000fe200000e0000 */
[----:B--23--:R-:W-:Y:S01]  /*0950*/  UMOV UR6, 0x400 ;  /* 0x0000040000067882 */ /* 0x00cfe20000000000 */
[----:B------:R-:W-:Y:S01]  /*0960*/  UMOV UR4, 0x20 ;  /* 0x0000002000047882 */ /* 0x000fe20000000000 */
[----:B------:R-:W-:-:S10]  /*0970*/  ELECT P1, URZ, PT ;  /* 0x0000000000ff782f */ /* 0x000fd40003820000 */
[----:B------:R-:W-:Y:S02]  /*0980*/  ULEA UR6, UR5, UR6, 0x18 ;  /* 0x0000000605067291 */ /* 0x000fe4000f8ec0ff */
[----:B------:R-:W-:-:S04]  /*0990*/  UIADD3 UR4, UPT, UPT, -UR4, 0x100000, URZ ;  /* 0x0010000004047890 */ /* 0x000fc8000fffe1ff */
[----:B------:R-:W-:Y:S02]  /*09a0*/  USHF.L.U32 UR5, UR4, 0xb, URZ ;  /* 0x0000000b04057899 */ /* 0x000fe400080006ff */
[----:B------:R-:W-:Y:S01]  /*09b0*/  USHF.L.U32 UR4, UR4, 0x1, URZ ;  /* 0x0000000104047899 */ /* 0x000fe200080006ff */
[----:B------:R-:W2:Y:S11]  /*09c0*/  FENCE.VIEW.ASYNC.S ;  /* 0x00000000000073c6 */ /* 0x000eb60000000000 */
[----:B--2---:R4:W2:Y:S01]  /*09d0*/  SYNCS.EXCH.64 URZ, [UR6+0x70], UR4 ;  /* 0x0000700406ff75b2 */ /* 0x0048a20008000100 */
[----:B------:R4:W3:Y:S02]  /*09e0*/  SYNCS.EXCH.64 URZ, [UR6+0x78], UR4 ;  /* 0x0000780406ff75b2 */ /* 0x0008e40008000100 */
[----:B----4-:R-:W-:Y:S01]  /*09f0*/  NOP ;  /* 0x0000000000007918 */ /* 0x010fe20000000000 */
.L_x_11:
[----:B------:R-:W4:Y:S01]  /*0a00*/  SHFL.IDX PT, R3, R89, RZ, 0x1f ;  /* 0x00001fff59037589 */ /* 0x000f2200000e0000 */
[----:B------:R-:W-:Y:S01]  /*0a10*/  NOP ;  /* 0x0000000000007918 */ /* 0x000fe20000000000 */
[----:B----4-:R-:W-:-:S13]  /*0a20*/  ISETP.NE.AND P1, PT, R3, 0x4, PT ;  /* 0x000000040300780c */ /* 0x010fda0003f25270 */
[----:B------:R-:W-:Y:S05]  /*0a30*/  @P1 BRA `(.L_x_12) ;  /* 0x00000000004c1947 */ /* 0x000fea0003800000 */
[----:B------:R-:W-:Y:S01]  /*0a40*/  R2UR UR5, R92 ;  /* 0x000000005c0572ca */ /* 0x000fe200000e0000 */
[----:B--23--:R-:W-:Y:S01]  /*0a50*/  UMOV UR4, 0x720 ;  /* 0x0000072000047882 */ /* 0x00cfe20000000000 */
[----:B------:R-:W-:Y:S01]  /*0a60*/  UMOV UR6, 0x400 ;  /* 0x0000040000067882 */ /* 0x000fe20000000000 */
[----:B------:R-:W-:Y:S01]  /*0a70*/  USEL UR4, UR4, 0x620, UP5 ;  /* 0x0000062004047887 */ /* 0x000fe2000a800000 */
[----:B------:R-:W-:Y:S01]  /*0a80*/  UMOV UR8, 0x1 ;  /* 0x0000000100087882 */ /* 0x000fe20000000000 */
[----:B------:R-:W-:Y:S01]  /*0a90*/  ELECT P1, URZ, PT ;  /* 0x0000000000ff782f */ /* 0x000fe20003820000 */
[----:B------:R-:W-:-:S04]  /*0aa0*/  UIADD3 UR8, UPT, UPT, -UR8, 0x100000, URZ ;  /* 0x0010000008087890 */ /* 0x000fc8000fffe1ff */
[----:B------:R-:W-:Y:S02]  /*0ab0*/  USHF.L.U32 UR9, UR8, 0xb, URZ ;  /* 0x0000000b08097899 */ /* 0x000fe400080006ff */
[----:B------:R-:W-:Y:S02]  /*0ac0*/  USHF.L.U32 UR8, UR8, 0x1, URZ ;  /* 0x0000000108087899 */ /* 0x000fe400080006ff */
[----:B------:R-:W-:Y:S02]  /*0ad0*/  ULEA UR6, UR5, UR6, 0x18 ;  /* 0x0000000605067291 */ /* 0x000fe4000f8ec0ff */
[----:B------:R-:W-:-:S04]  /*0ae0*/  UIADD3 UR4, UPT, UPT, -UR4, 0x100000, URZ ;  /* 0x0010000004047890 */ /* 0x000fc8000fffe1ff */
[----:B------:R-:W-:Y:S02]  /*0af0*/  USHF.L.U32 UR5, UR4, 0xb, URZ ;  /* 0x0000000b04057899 */ /* 0x000fe400080006ff */
[----:B------:R-:W-:Y:S01]  /*0b00*/  USHF.L.U32 UR4, UR4, 0x1, URZ ;  /* 0x0000000104047899 */ /* 0x000fe200080006ff */
[----:B------:R-:W2:Y:S03]  /*0b10*/  FENCE.VIEW.ASYNC.S ;  /* 0x00000000000073c6 */ /* 0x000ea60000000000 */
[----:B--2---:R4:W2:Y:S08]  /*0b20*/  SYNCS.EXCH.64 URZ, [UR6+0x80], UR8 ;  /* 0x0000800806ff75b2 */ /* 0x0048b00008000100 */
[----:B------:R4:W3:Y:S01]  /*0b30*/  SYNCS.EXCH.64 URZ, [UR6+0x90], UR4 ;  /* 0x0000900406ff75b2 */ /* 0x0008e20008000100 */
[----:B------:R4:W1:Y:S01]  /*0b40*/  SYNCS.EXCH.64 URZ, [UR6+0x88], UR8 ;  /* 0x0000880806ff75b2 */ /* 0x0008620008000100 */
[----:B------:R4:W1:Y:S02]  /*0b50*/  SYNCS.EXCH.64 URZ, [UR6+0x98], UR4 ;  /* 0x0000980406ff75b2 */ /* 0x0008640008000100 */
[----:B----4-:R-:W-:Y:S01]  /*0b60*/  NOP ;  /* 0x0000000000007918 */ /* 0x010fe20000000000 */
.L_x_12:
[----:B------:R-:W4:Y:S01]  /*0b70*/  SHFL.IDX PT, R3, R89, RZ, 0x1f ;  /* 0x00001fff59037589 */ /* 0x000f2200000e0000 */
[----:B------:R-:W-:Y:S01]  /*0b80*/  NOP ;  /* 0x0000000000007918 */ /* 0x000fe20000000000 */
[----:B----4-:R-:W-:-:S13]  /*0b90*/  ISETP.NE.AND P1, PT, R3, 0x5, PT ;  /* 0x000000050300780c */ /* 0x010fda0003f25270 */
[----:B------:R-:W-:Y:S05]  /*0ba0*/  @P1 BRA `(.L_x_13) ;  /* 0x0000000000481947 */ /* 0x000fea0003800000 */
[----:B------:R-:W-:Y:S01]  /*0bb0*/  R2UR UR5, R92 ;  /* 0x000000005c0572ca */ /* 0x000fe200000e0000 */
[----:B--23--:R-:W-:Y:S01]  /*0bc0*/  UMOV UR4, 0x400 ;  /* 0x0000040000047882 */ /* 0x00cfe20000000000 */
        /* <DEDUP_REMOVED lines=11> */
[----:B--2---:R4:W2:Y:S01]  /*0c80*/  SYNCS.EXCH.64 URZ, [UR4+0xa0], UR6 ;  /* 0x0000a00604ff75b2 */ /* 0x0048a20008000100 */
[----:B------:R4:W3:Y:S01]  /*0c90*/  SYNCS.EXCH.64 URZ, [UR4+0xb0], UR8 ;  /* 0x0000b00804ff75b2 */ /* 0x0008e20008000100 */
[----:B------:R4:W1:Y:S01]  /*0ca0*/  SYNCS.EXCH.64 URZ, [UR4+0xa8], UR6 ;  /* 0x0000a80604ff75b2 */ /* 0x0008620008000100 */
[----:B------:R4:W1:Y:S02]  /*0cb0*/  SYNCS.EXCH.64 URZ, [UR4+0xb8], UR8 ;  /* 0x0000b80804ff75b2 */ /* 0x0008640008000100 */
[----:B----4-:R-:W-:Y:S01]  /*0cc0*/  NOP ;  /* 0x0000000000007918 */ /* 0x010fe20000000000 */
.L_x_13:
[----:B------:R-:W4:Y:S01]  /*0cd0*/  SHFL.IDX PT, R3, R89, RZ, 0x1f ;  /* 0x00001fff59037589 */ /* 0x000f2200000e0000 */
[----:B------:R-:W-:Y:S01]  /*0ce0*/  ISETP.NE.OR P0, PT, RZ, UR24, !P0 ;  /* 0x00000018ff007c0c */ /* 0x000fe2000c705670 */
[----:B------:R-:W-:Y:S01]  /*0cf0*/  NOP ;  /* 0x0000000000007918 */ /* 0x000fe20000000000 */
[----:B----4-:R-:W-:-:S13]  /*0d00*/  ISETP.NE.AND P1, PT, R3, 0x3, PT ;  /* 0x000000030300780c */ /* 0x010fda0003f25270 */
[----:B------:R-:W-:Y:S05]  /*0d10*/  @P1 BRA `(.L_x_14) ;  /* 0x0000000000381947 */ /* 0x000fea0003800000 */
[----:B------:R-:W-:Y:S01]  /*0d20*/  R2UR UR5, R92 ;  /* 0x000000005c0572ca */ /* 0x000fe200000e0000 */
[----:B--23--:R-:W-:Y:S01]  /*0d30*/  UMOV UR4, 0x400 ;  /* 0x0000040000047882 */ /* 0x00cfe20000000000 */
[----:B------:R-:W-:Y:S01]  /*0d40*/  UMOV UR6, 0x20 ;  /* 0x0000002000067882 */ /* 0x000fe20000000000 */
[----:B------:R-:W-:Y:S01]  /*0d50*/  ELECT P1, URZ, PT ;  /* 0x0000000000ff782f */ /* 0x000fe20003820000 */
[----:B------:R-:W-:-:S04]  /*0d60*/  UIADD3 UR6, UPT, UPT, -UR6, 0x100000, URZ ;  /* 0x0010000006067890 */ /* 0x000fc8000fffe1ff */
[----:B------:R-:W-:Y:S02]  /*0d70*/  USHF.L.U32 UR7, UR6, 0xb, URZ ;  /* 0x0000000b06077899 */ /* 0x000fe400080006ff */
[----:B------:R-:W-:-:S03]  /*0d80*/  USHF.L.U32 UR6, UR6, 0x1, URZ ;  /* 0x0000000106067899 */ /* 0x000fc600080006ff */
[----:B------:R-:W-:Y:S01]  /*0d90*/  ULEA UR4, UR5, UR4, 0x18 ;  /* 0x0000000405047291 */ /* 0x000fe2000f8ec0ff */
[----:B------:R-:W2:Y:S11]  /*0da0*/  FENCE.VIEW.ASYNC.S ;  /* 0x00000000000073c6 */ /* 0x000eb60000000000 */
[----:B--2---:R4:W2:Y:S01]  /*0db0*/  SYNCS.EXCH.64 URZ, [UR4+0xc0], UR6 ;  /* 0x0000c00604ff75b2 */ /* 0x0048a20008000100 */
[----:B------:R4:W3:Y:S01]  /*0dc0*/  SYNCS.EXCH.64 URZ, [UR4+0xd0], UR6 ;  /* 0x0000d00604ff75b2 */ /* 0x0008e20008000100 */
[----:B------:R4:W1:Y:S01]  /*0dd0*/  SYNCS.EXCH.64 URZ, [UR4+0xc8], UR6 ;  /* 0x0000c80604ff75b2 */ /* 0x0008620008000100 */
[----:B------:R4:W1:Y:S02]  /*0de0*/  SYNCS.EXCH.64 URZ, [UR4+0xd8], UR6 ;  /* 0x0000d80604ff75b2 */ /* 0x0008640008000100 */
[----:B----4-:R-:W-:Y:S01]  /*0df0*/  NOP ;  /* 0x0000000000007918 */ /* 0x010fe20000000000 */
.L_x_14:
[----:B--23--:R-:W-:Y:S01]  /*0e00*/  R2UR UR7, R92 ;  /* 0x000000005c0772ca */ /* 0x00cfe200000e0000 */
[----:B------:R-:W-:Y:S01]  /*0e10*/  VOTEU.ALL UP0, P0 ;  /* 0x0000000000ff7886 */ /* 0x000fe20000000000 */
[----:B------:R-:W-:Y:S01]  /*0e20*/  UMOV UR4, 0x20 ;  /* 0x0000002000047882 */ /* 0x000fe20000000000 */
[----:B------:R-:W2:Y:S01]  /*0e30*/  LDCU UR30, c[0x0][0x36c] ;  /* 0x00006d80ff1e77ac */ /* 0x000ea20008000800 */
[----:B------:R-:W-:Y:S01]  /*0e40*/  NOP ;  /* 0x0000000000007918 */ /* 0x000fe20000000000 */
[----:B-1----:R-:W-:Y:S01]  /*0e50*/  LOP3.LUT R5, R96, 0x1f, RZ, 0xc0, !PT ;  /* 0x0000001f60057812 */ /* 0x002fe200078ec0ff */
[----:B------:R-:W-:Y:S01]  /*0e60*/  @!UP0 UMOV UR6, 0x400 ;  /* 0x0000040000068882 */ /* 0x000fe20000000000 */
[----:B------:R-:W-:-:S04]  /*0e70*/  @!UP0 UIADD3 UR4, UPT, UPT, -UR4, 0x100000, URZ ;  /* 0x0010000004048890 */ /* 0x000fc8000fffe1ff */
[----:B------:R-:W-:Y:S02]  /*0e80*/  @!UP0 USHF.L.U32 UR5, UR4, 0xb, URZ ;  /* 0x0000000b04058899 */ /* 0x000fe400080006ff */
[----:B------:R-:W-:Y:S02]  /*0e90*/  @!UP0 USHF.L.U32 UR4, UR4, 0x1, URZ ;  /* 0x0000000104048899 */ /* 0x000fe400080006ff */
[----:B------:R-:W-:Y:S02]  /*0ea0*/  UISETP.NE.AND UP6, UPT, UR24, URZ, UPT ;  /* 0x000000ff1800728c */ /* 0x000fe4000bfc5270 */
[----:B------:R-:W-:Y:S01]  /*0eb0*/  @!UP0 ULEA UR6, UR7, UR6, 0x18 ;  /* 0x0000000607068291 */ /* 0x000fe2000f8ec0ff */
[----:B------:R-:W-:Y:S01]  /*0ec0*/  VOTEU.ALL UP0, P0 ;  /* 0x0000000000ff7886 */ /* 0x000fe20000000000 */
[----:B--2---:R-:W-:Y:S01]  /*0ed0*/  UISETP.EQ.U32.AND UP1, UPT, UR30, 0x1, UPT ;  /* 0x000000011e00788c */ /* 0x004fe2000bf22070 */
[----:B------:R-:W1:Y:S09]  /*0ee0*/  FENCE.VIEW.ASYNC.S ;  /* 0x00000000000073c6 */ /* 0x000e720000000000 */
[----:B-1----:R1:W2:Y:S01]  /*0ef0*/  @!UP0 SYNCS.EXCH.64 URZ, [UR6+0xe0], UR4 ;  /* 0x0000e00406ff85b2 */ /* 0x0022a20008000100 */
[----:B------:R-:W-:Y:S05]  /*0f00*/  BRA.U !UP1, `(.L_x_15) ;  /* 0x0000000109087547 */ /* 0x000fea000b800000 */
[----:B--2---:R-:W-:Y:S01]  /*0f10*/  UCGABAR_ARV ;  /* 0x00000000000079c7 */ /* 0x004fe20008000000 */
[----:B------:R-:W-:Y:S05]  /*0f20*/  BRA `(.L_x_16) ;  /* 0x0000000000047947 */ /* 0x000fea0003800000 */
.L_x_15:
[----:B--2---:R-:W-:Y:S01]  /*0f30*/  NOP ;  /* 0x0000000000007918 */ /* 0x004fe20000000000 */
.L_x_16:
[----:B------:R-:W2:Y:S01]  /*0f40*/  S2UR UR15, SR_CTAID.X ;  /* 0x00000000000f79c3 */ /* 0x000ea20000002500 */
[----:B------:R-:W-:-:S05]  /*0f50*/  CS2R.32 R91, SR_CgaSize ;  /* 0x00000000005b7805 */ /* 0x000fca0000008a00 */
[----:B------:R-:W-:-:S05]  /*0f60*/  IMAD R91, R91, -0xa0, RZ ;  /* 0xffffff605b5b7824 */ /* 0x000fca00078e02ff */
[----:B-1----:R-:W-:-:S14]  /*0f70*/  R2UR UR4, R91 ;  /* 0x000000005b0472ca */ /* 0x002fdc00000e0000 */
[----:B------:R-:W1:Y:S01]  /*0f80*/  LDCU UR4, c[0x0][UR4+0x2b0] ;  /* 0x00005600040477ac */ /* 0x000e620008000800 */
[----:B------:R-:W-:Y:S02]  /*0f90*/  R2UR UR8, R92 ;  /* 0x000000005c0872ca */ /* 0x000fe400000e0000 */
[----:B------:R-:W-:Y:S02]  /*0fa0*/  R2UR UR7, R2 ;  /* 0x00000000020772ca */ /* 0x000fe400000e0000 */
[----:B------:R-:W-:-:S05]  /*0fb0*/  CS2R.32 R91, SR_CgaSize ;  /* 0x00000000005b7805 */ /* 0x000fca0000008a00 */
[----:B------:R-:W-:-:S05]  /*0fc0*/  IMAD R91, R91, -0xa0, RZ ;  /* 0xffffff605b5b7824 */ /* 0x000fca00078e02ff */
[----:B------:R-:W-:-:S14]  /*0fd0*/  R2UR UR5, R91 ;  /* 0x000000005b0572ca */ /* 0x000fdc00000e0000 */
[----:B------:R-:W3:Y:S01]  /*0fe0*/  LDCU UR5, c[0x0][UR5+0x2b4] ;  /* 0x00005680050577ac */ /* 0x000ee20008000800 */
[----:B------:R-:W4:Y:S01]  /*0ff0*/  S2UR UR28, SR_CTAID.Y ;  /* 0x00000000001c79c3 */ /* 0x000f220000002600 */
[----:B------:R-:W-:-:S05]  /*1000*/  CS2R.32 R91, SR_CgaSize ;  /* 0x00000000005b7805 */ /* 0x000fca0000008a00 */
[----:B------:R-:W-:-:S05]  /*1010*/  IMAD R91, R91, -0xa0, RZ ;  /* 0xffffff605b5b7824 */ /* 0x000fca00078e02ff */
[----:B------:R-:W-:-:S14]  /*1020*/  R2UR UR9, R91 ;  /* 0x000000005b0972ca */ /* 0x000fdc00000e0000 */
[----:B------:R-:W3:Y:S01]  /*1030*/  LDCU UR9, c[0x0][UR9+0x2a0] ;  /* 0x00005400090977ac */ /* 0x000ee20008000800 */
[----:B------:R-:W-:-:S05]  /*1040*/  CS2R.32 R91, SR_CgaSize ;  /* 0x00000000005b7805 */ /* 0x000fca0000008a00 */
[----:B------:R-:W-:-:S05]  /*1050*/  IMAD R91, R91, -0xa0, RZ ;  /* 0xffffff605b5b7824 */ /* 0x000fca00078e02ff */
[----:B------:R-:W-:-:S14]  /*1060*/  R2UR UR10, R91 ;  /* 0x000000005b0a72ca */ /* 0x000fdc00000e0000 */
[----:B------:R-:W3:Y:S01]  /*1070*/  LDCU UR10, c[0x0][UR10+0x2a4] ;  /* 0x000054800a0a77ac */ /* 0x000ee20008000800 */
[----:B------:R-:W-:Y:S02]  /*1080*/  USHF.R.U32.HI UR11, URZ, 0x1, UR8 ;  /* 0x00000001ff0b7899 */ /* 0x000fe40008011608 */
[----:B------:R-:W-:Y:S02]  /*1090*/  USHF.R.U32.HI UR64, URZ, 0x2, UR8 ;  /* 0x00000002ff407899 */ /* 0x000fe40008011608 */
[----:B------:R-:W-:Y:S02]  /*10a0*/  ULOP3.LUT UR6, UR8, 0x4, URZ, 0xc0, !UPT ;  /* 0x0000000408067892 */ /* 0x000fe4000f8ec0ff */
[----:B------:R-:W-:Y:S01]  /*10b0*/  USHF.L.U32 UR58, UR8, 0xb, URZ ;  /* 0x0000000b083a7899 */ /* 0x000fe200080006ff */
[----:B--2---:R-:W-:Y:S01]  /*10c0*/  I2FP.F32.U32 R4, UR15 ;  /* 0x0000000f00047c45 */ /* 0x004fe20008201000 */
[----:B------:R-:W-:Y:S02]  /*10d0*/  USHF.L.U32 UR57, UR8, 0xa, URZ ;  /* 0x0000000a08397899 */ /* 0x000fe400080006ff */
[----:B------:R-:W-:-:S02]  /*10e0*/  USHF.L.U32 UR59, UR8, 0x7, URZ ;  /* 0x00000007083b7899 */ /* 0x000fc400080006ff */
[----:B-1----:R-:W-:Y:S01]  /*10f0*/  FMUL R4, R4, UR4 ;  /* 0x0000000404047c20 */ /* 0x002fe20008400000 */
[----:B------:R-:W-:Y:S01]  /*1100*/  USHF.L.U32 UR60, UR8, 0x8, URZ ;  /* 0x00000008083c7899 */ /* 0x000fe200080006ff */
[----:B----4-:R-:W-:Y:S01]  /*1110*/  I2FP.F32.U32 R3, UR28 ;  /* 0x0000001c00037c45 */ /* 0x010fe20008201000 */
[----:B------:R-:W-:-:S03]  /*1120*/  ULOP3.LUT UR4, UR7, 0x4, UR8, 0xf8, !UPT ;  /* 0x0000000407047892 */ /* 0x000fc6000f8ef808 */
[----:B------:R-:W1:Y:S01]  /*1130*/  F2I.U32.TRUNC.NTZ R4, R4 ;  /* 0x0000000400047305 */ /* 0x000e62000020f000 */
[----:B------:R-:W-:Y:S01]  /*1140*/  UISETP.GT.U32.AND UP0, UPT, UR6, 0xffff, UPT ;  /* 0x0000ffff0600788c */ /* 0x000fe2000bf04070 */
[----:B---3--:R-:W-:Y:S01]  /*1150*/  FMUL R3, R3, UR5 ;  /* 0x0000000503037c20 */ /* 0x008fe20008400000 */
[----:B------:R-:W-:Y:S02]  /*1160*/  ULOP3.LUT UR5, UR8, 0x3, URZ, 0xc0, !UPT ;  /* 0x0000000308057892 */ /* 0x000fe4000f8ec0ff */
[----:B------:R-:W-:Y:S02]  /*1170*/  UISETP.GT.U32.AND UP1, UPT, UR4, 0xffff, UPT ;  /* 0x0000ffff0400788c */ /* 0x000fe4000bf24070 */
[----:B------:R-:W-:Y:S01]  /*1180*/  UISETP.GT.U32.AND UP2, UPT, UR5, 0xffff, UPT ;  /* 0x0000ffff0500788c */ /* 0x000fe2000bf44070 */
[----:B------:R-:W2:Y:S01]  /*1190*/  F2I.U32.TRUNC.NTZ R3, R3 ;  /* 0x0000000300037305 */ /* 0x000ea2000020f000 */
[----:B------:R-:W-:Y:S02]  /*11a0*/  USEL UR53, UR4, 0xffff, !UP1 ;  /* 0x0000ffff04357887 */ /* 0x000fe4000c800000 */
[----:B------:R-:W-:Y:S01]  /*11b0*/  USEL UR45, UR5, 0xffff, !UP2 ;  /* 0x0000ffff052d7887 */ /* 0x000fe2000d000000 */
[----:B------:R-:W-:Y:S01]  /*11c0*/  UMOV UR12, 0x11 ;  /* 0x00000011000c7882 */ /* 0x000fe20000000000 */
[----:B------:R-:W-:Y:S01]  /*11d0*/  UMOV UR13, 0x5 ;  /* 0x00000005000d7882 */ /* 0x000fe20000000000 */
[----:B-1----:R-:W-:Y:S01]  /*11e0*/  R2UR UR7, R4 ;  /* 0x00000000040772ca */ /* 0x002fe200000e0000 */
[----:B------:R-:W-:Y:S01]  /*11f0*/  UMOV UR14, 0xf ;  /* 0x0000000f000e7882 */ /* 0x000fe20000000000 */
[----:B------:R-:W-:Y:S01]  /*1200*/  PRMT R4, RZ, 0x7610, R4 ;  /* 0x00007610ff047816 */ /* 0x000fe20000000004 */
[----:B------:R-:W1:Y:S01]  /*1210*/  LDCU UR26, c[0x0][0xf24] ;  /* 0x0001e480ff1a77ac */ /* 0x000e620008000800 */
[----:B------:R-:W3:Y:S01]  /*1220*/  LDCU UR39, c[0x0][0xf24] ;  /* 0x0001e480ff2777ac */ /* 0x000ee20008000800 */
[----:B--2---:R-:W-:-:S02]  /*1230*/  R2UR UR8, R3 ;  /* 0x00000000030872ca */ /* 0x004fc400000e0000 */
[----:B------:R-:W-:Y:S01]  /*1240*/  PRMT R3, RZ, 0x7610, R3 ;  /* 0x00007610ff037816 */ /* 0x000fe20000000003 */
[----:B------:R-:W2:Y:S05]  /*1250*/  LDCU UR29, c[0x0][0xf30] ;  /* 0x0001e600ff1d77ac */ /* 0x000eaa0008000800 */
[----:B------:R-:W-:Y:S01]  /*1260*/  UIADD3 UR5, UPT, UPT, -UR7, URZ, URZ ;  /* 0x000000ff07057290 */ /* 0x000fe2000fffe1ff */
[----:B------:R-:W-:Y:S01]  /*1270*/  UMOV UR25, UR15 ;  /* 0x0000000f00197c82 */ /* 0x000fe20008000000 */
[----:B------:R-:W-:Y:S02]  /*1280*/  USEL UR56, UR6, 0xffff, !UP0 ;  /* 0x0000ffff06387887 */ /* 0x000fe4000c000000 */
[----:B------:R-:W-:-:S02]  /*1290*/  UIMAD UR5, UR9, UR5, UR15 ;  /* 0x00000005090572a4 */ /* 0x000fc4000f8e020f */
[----:B------:R-:W-:-:S04]  /*12a0*/  UIADD3 UR4, UPT, UPT, -UR8, URZ, URZ ;  /* 0x000000ff08047290 */ /* 0x000fc8000fffe1ff */
[----:B------:R-:W-:Y:S01]  /*12b0*/  UIMAD UR4, UR10, UR4, UR28 ;  /* 0x000000040a0472a4 */ /* 0x000fe2000f8e021c */
[----:B------:R-:W-:-:S05]  /*12c0*/  IMAD.U32 R91, RZ, RZ, UR5 ;  /* 0x00000005ff5b7e24 */ /* 0x000fca000f8e00ff */
[----:B------:R-:W-:Y:S01]  /*12d0*/  IMAD.U32 R90, RZ, RZ, UR4 ;  /* 0x00000004ff5a7e24 */ /* 0x000fe2000f8e00ff */
[----:B-123--:R-:W-:Y:S06]  /*12e0*/  BRA.U UP6, `(.L_x_17) ;  /* 0x00000001066c7547 */ /* 0x00efec000b800000 */
[----:B------:R-:W-:Y:S02]  /*12f0*/  R2UR UR15, R90 ;  /* 0x000000005a0f72ca */ /* 0x000fe400000e0000 */
[----:B------:R-:W-:-:S11]  /*1300*/  R2UR UR5, R91 ;  /* 0x000000005b0572ca */ /* 0x000fd600000e0000 */
[----:B------:R-:W-:Y:S02]  /*1310*/  UISETP.NE.AND UP0, UPT, UR15, URZ, UPT ;  /* 0x000000ff0f00728c */ /* 0x000fe4000bf05270 */
[----:B------:R-:W-:Y:S02]  /*1320*/  UISETP.NE.AND UP2, UPT, UR15, 0x1, UPT ;  /* 0x000000010f00788c */ /* 0x000fe4000bf45270 */
[----:B------:R-:W-:Y:S02]  /*1330*/  ULOP3.LUT UR4, UR5, 0x2, URZ, 0x3c, !UPT ;  /* 0x0000000205047892 */ /* 0x000fe4000f8e3cff */
[----:B------:R-:W-:Y:S02]  /*1340*/  UISETP.GT.U32.AND UP4, UPT, UR5, 0x1, UP0 ;  /* 0x000000010500788c */ /* 0x000fe40008784070 */
[----:B------:R-:W-:Y:S02]  /*1350*/  UISETP.GT.U32.AND UP3, UPT, UR5, 0x1, UP2 ;  /* 0x000000010500788c */ /* 0x000fe40009764070 */
[----:B------:R-:W-:-:S02]  /*1360*/  UISETP.GT.U32.AND UP1, UPT, UR4, 0x1, UP0 ;  /* 0x000000010400788c */ /* 0x000fc40008724070 */
[----:B------:R-:W-:Y:S02]  /*1370*/  ULOP3.LUT UR10, UR5, 0xfffffffe, URZ, 0xc0, !UPT ;  /* 0xfffffffe050a7892 */ /* 0x000fe4000f8ec0ff */
[----:B------:R-:W-:Y:S02]  /*1380*/  UISETP.GT.U32.AND UP0, UPT, UR4, 0x1, UP2 ;  /* 0x000000010400788c */ /* 0x000fe40009704070 */
[----:B------:R-:W-:Y:S02]  /*1390*/  USEL UR6, URZ, 0x1, UP4 ;  /* 0x00000001ff067887 */ /* 0x000fe4000a000000 */
[----:B------:R-:W-:Y:S02]  /*13a0*/  USEL UR5, URZ, 0x10, UP3 ;  /* 0x00000010ff057887 */ /* 0x000fe40009800000 */
[----:B------:R-:W-:Y:S02]  /*13b0*/  USEL UR4, URZ, 0x2, UP4 ;  /* 0x00000002ff047887 */ /* 0x000fe4000a000000 */
[----:B------:R-:W-:-:S02]  /*13c0*/  USEL UR9, URZ, 0x20, UP3 ;  /* 0x00000020ff097887 */ /* 0x000fc40009800000 */
[----:B------:R-:W-:Y:S02]  /*13d0*/  USEL UR8, URZ, 0x4, UP1 ;  /* 0x00000004ff087887 */ /* 0x000fe40008800000 */
[----:B------:R-:W-:Y:S02]  /*13e0*/  UIADD3 UR4, UPT, UPT, UR4, UR5, UR6 ;  /* 0x0000000504047290 */ /* 0x000fe4000fffe006 */
[----:B------:R-:W-:Y:S02]  /*13f0*/  USEL UR6, URZ, 0x8, UP1 ;  /* 0x00000008ff067887 */ /* 0x000fe40008800000 */
[----:B------:R-:W-:Y:S02]  /*1400*/  USEL UR7, URZ, 0x40, UP0 ;  /* 0x00000040ff077887 */ /* 0x000fe40008000000 */
[----:B------:R-:W-:Y:S02]  /*1410*/  UIADD3 UR5, UPT, UPT, UR8, UR9, UR4 ;  /* 0x0000000908057290 */ /* 0x000fe4000fffe004 */
[----:B------:R-:W-:-:S02]  /*1420*/  ULEA UR4, UR15, UR10, 0x2 ;  /* 0x0000000a0f047291 */ /* 0x000fc4000f8e10ff */
[----:B------:R-:W-:Y:S02]  /*1430*/  USEL UR8, URZ, 0x80, UP0 ;  /* 0x00000080ff087887 */ /* 0x000fe40008000000 */
[----:B------:R-:W-:-:S03]  /*1440*/  UIADD3 UR5, UPT, UPT, UR6, UR7, UR5 ;  /* 0x0000000706057290 */ /* 0x000fc6000fffe005 */
[----:B------:R-:W-:Y:S01]  /*1450*/  UMOV UR6, 0x3 ;  /* 0x0000000300067882 */ /* 0x000fe20000000000 */
[----:B------:R-:W-:Y:S02]  /*1460*/  UIADD3 UR5, UPT, UPT, UR5, UR8, URZ ;  /* 0x0000000805057290 */ /* 0x000fe4000fffe0ff */
[----:B------:R-:W-:-:S04]  /*1470*/  USHF.L.U32 UR4, UR6, UR4, URZ ;  /* 0x0000000406047299 */ /* 0x000fc800080006ff */
[----:B------:R-:W-:Y:S02]  /*1480*/  IMAD.U32 R4, RZ, RZ, UR5 ;  /* 0x00000005ff047e24 */ /* 0x000fe4000f8e00ff */
[----:B------:R-:W-:-:S07]  /*1490*/  IMAD.U32 R3, RZ, RZ, UR4 ;  /* 0x00000004ff037e24 */ /* 0x000fce000f8e00ff */
.L_x_17:
[----:B------:R-:W1:Y:S01]  /*14a0*/  S2UR UR4, SR_CTAID.X ;  /* 0x00000000000479c3 */ /* 0x000e620000002500 */
[----:B------:R-:W-:Y:S02]  /*14b0*/  UISETP.GE.AND UP0, UPT, UR26, 0x1, UPT ;  /* 0x000000011a00788c */ /* 0x000fe4000bf06270 */
[----:B------:R-:W-:Y:S02]  /*14c0*/  ULOP3.LUT UR60, UR60, 0x300, URZ, 0xc0, !UPT ;  /* 0x000003003c3c7892 */ /* 0x000fe4000f8ec0ff */
[----:B------:R-:W-:Y:S02]  /*14d0*/  ULOP3.LUT UR45, UR45, 0xffff, URZ, 0xc0, !UPT ;  /* 0x0000ffff2d2d7892 */ /* 0x000fe4000f8ec0ff */
[----:B------:R-:W-:Y:S01]  /*14e0*/  ULOP3.LUT UR53, UR53, 0xffff, URZ, 0xc0, !UPT ;  /* 0x0000ffff35357892 */ /* 0x000fe2000f8ec0ff */
[----:B------:R-:W2:Y:S01]  /*14f0*/  S2UR UR52, SR_CTAID.Z ;  /* 0x00000000003479c3 */ /* 0x000ea20000002700 */
[----:B------:R-:W-:Y:S02]  /*1500*/  ULOP3.LUT UR56, UR56, 0xffff, URZ, 0xc0, !UPT ;  /* 0x0000ffff38387892 */ /* 0x000fe4000f8ec0ff */
[----:B------:R-:W-:-:S02]  /*1510*/  UISETP.NE.AND UP3, UPT, UR24, 0x2, UPT ;  /* 0x000000021800788c */ /* 0x000fc4000bf65270 */
[----:B------:R-:W-:Y:S02]  /*1520*/  ULOP3.LUT UR76, UR11, 0x1, URZ, 0xc0, !UPT ;  /* 0x000000010b4c7892 */ /* 0x000fe4000f8ec0ff */
[----:B------:R-:W-:Y:S02]  /*1530*/  ULOP3.LUT UR64, UR64, 0x1, URZ, 0xc0, !UPT ;  /* 0x0000000140407892 */ /* 0x000fe4000f8ec0ff */
[----:B------:R-:W-:Y:S02]  /*1540*/  ULOP3.LUT UR58, UR58, 0x2000, URZ, 0xc0, !UPT ;  /* 0x000020003a3a7892 */ /* 0x000fe4000f8ec0ff */
[----:B------:R-:W-:Y:S02]  /*1550*/  ULOP3.LUT UR57, UR57, 0x800, URZ, 0xc0, !UPT ;  /* 0x0000080039397892 */ /* 0x000fe4000f8ec0ff */
[----:B------:R-:W-:Y:S02]  /*1560*/  ULOP3.LUT UR10, UR59, 0x80, URZ, 0xc0, !UPT ;  /* 0x000000803b0a7892 */ /* 0x000fe4000f8ec0ff */
[----:B------:R-:W-:-:S02]  /*1570*/  USHF.R.U32.HI UR65, URZ, 0x9, UR60 ;  /* 0x00000009ff417899 */ /* 0x000fc4000801163c */
[----:B-1----:R-:W-:Y:S02]  /*1580*/  ULOP3.LUT UR75, UR4, 0x1, URZ, 0xc0, !UPT ;  /* 0x00000001044b7892 */ /* 0x002fe4000f8ec0ff */
[----:B------:R-:W-:Y:S02]  /*1590*/  USHF.L.U32 UR45, UR12, UR45, URZ ;  /* 0x0000002d0c2d7299 */ /* 0x000fe400080006ff */
[----:B------:R-:W-:Y:S02]  /*15a0*/  USHF.L.U32 UR53, UR13, UR53, URZ ;  /* 0x000000350d357299 */ /* 0x000fe400080006ff */
[----:B------:R-:W-:Y:S01]  /*15b0*/  USHF.L.U32 UR56, UR14, UR56, URZ ;  /* 0x000000380e387299 */ /* 0x000fe200080006ff */
[----:B--2---:R-:W-:Y:S11]  /*15c0*/  BRA.U !UP0, `(.L_x_18) ;  /* 0x0000000108d47547 */ /* 0x004ff6000b800000 */
[----:B------:R-:W1:Y:S01]  /*15d0*/  LDCU.128 UR12, c[0x0][0xf10] ;  /* 0x0001e200ff0c77ac */ /* 0x000e620008000c00 */
[----:B------:R-:W2:Y:S01]  /*15e0*/  LDCU UR6, c[0x0][0x370] ;  /* 0x00006e00ff0677ac */ /* 0x000ea20008000800 */
[----:B------:R-:W3:Y:S01]  /*15f0*/  LDCU UR5, c[0x0][0x374] ;  /* 0x00006e80ff0577ac */ /* 0x000ee20008000800 */
[----:B------:R-:W4:Y:S01]  /*1600*/  LDCU UR27, c[0x0][0xf0c] ;  /* 0x0001e180ff1b77ac */ /* 0x000f220008000800 */
[----:B------:R-:W4:Y:S01]  /*1610*/  LDCU UR7, c[0x0][0xf20] ;  /* 0x0001e400ff0777ac */ /* 0x000f220008000800 */
[----:B------:R-:W4:Y:S01]  /*1620*/  LDCU.64 UR8, c[0x0][0xf28] ;  /* 0x0001e500ff0877ac */ /* 0x000f220008000a00 */
[----:B-1----:R-:W-:Y:S02]  /*1630*/  UISETP.NE.AND UP0, UPT, UR14, 0x1, UPT ;  /* 0x000000010e00788c */ /* 0x002fe4000bf05270 */
[----:B---3--:R-:W-:Y:S02]  /*1640*/  UIMAD.WIDE.U32 UR16, UR5, UR15, URZ ;  /* 0x0000000f051072a5 */ /* 0x008fe4000f8e00ff */
[----:B--2---:R-:W-:-:S02]  /*1650*/  UIMAD.WIDE.U32 UR20, UR6, UR12, URZ ;  /* 0x0000000c061472a5 */ /* 0x004fc4000f8e00ff */
[----:B----4-:R-:W-:Y:S02]  /*1660*/  UISETP.NE.AND UP1, UPT, UR27, 0x1, UPT ;  /* 0x000000011b00788c */ /* 0x010fe4000bf25270 */
[----:B------:R-:W-:Y:S01]  /*1670*/  UISETP.NE.AND UP2, UPT, UR26, 0x1, UPT ;  /* 0x000000011a00788c */ /* 0x000fe2000bf45270 */
[----:B------:R-:W-:Y:S02]  /*1680*/  UMOV UR16, UR17 ;  /* 0x0000001100107c82 */ /* 0x000fe40008000000 */
[----:B------:R-:W-:Y:S01]  /*1690*/  UMOV UR20, UR21 ;  /* 0x0000001500147c82 */ /* 0x000fe20008000000 */
[----:B------:R-:W-:Y:S02]  /*16a0*/  @UP0 USHF.R.U32.HI UR5, URZ, UR7, UR16 ;  /* 0x00000007ff050299 */ /* 0x000fe40008011610 */
[----:B------:R-:W-:Y:S02]  /*16b0*/  UIMAD.WIDE.U32 UR22, UR28, UR15, URZ ;  /* 0x0000000f1c1672a5 */ /* 0x000fe4000f8e00ff */
[----:B------:R-:W-:-:S02]  /*16c0*/  UIMAD.WIDE.U32 UR16, UR5, UR8, URZ ;  /* 0x00000008051072a5 */ /* 0x000fc4000f8e00ff */
[----:B------:R-:W-:Y:S02]  /*16d0*/  @UP1 USHF.R.U32.HI UR6, URZ, UR13, UR20 ;  /* 0x0000000dff061299 */ /* 0x000fe40008011614 */
[----:B------:R-:W-:Y:S02]  /*16e0*/  UIMAD.WIDE.U32 UR18, UR25, UR12, URZ ;  /* 0x0000000c191272a5 */ /* 0x000fe4000f8e00ff */
[----:B------:R-:W-:Y:S01]  /*16f0*/  UIMAD.WIDE.U32 UR20, UR6, UR8, URZ ;  /* 0x00000008061472a5 */ /* 0x000fe2000f8e00ff */
[----:B------:R-:W-:Y:S01]  /*1700*/  UMOV UR4, UR23 ;  /* 0x0000001700047c82 */ /* 0x000fe20008000000 */
[----:B------:R-:W-:Y:S01]  /*1710*/  UMOV UR16, UR17 ;  /* 0x0000001100107c82 */ /* 0x000fe20008000000 */
[----:B------:R-:W-:Y:S02]  /*1720*/  USHF.R.U32.HI UR4, URZ, UR7, UR4 ;  /* 0x00000007ff047299 */ /* 0x000fe40008011604 */
[----:B------:R-:W-:Y:S01]  /*1730*/  @UP2 USHF.R.U32.HI UR5, URZ, UR9, UR16 ;  /* 0x00000009ff052299 */ /* 0x000fe20008011610 */
[----:B------:R-:W-:Y:S01]  /*1740*/  UMOV UR18, UR19 ;  /* 0x0000001300127c82 */ /* 0x000fe20008000000 */
[----:B------:R-:W-:Y:S01]  /*1750*/  UMOV UR20, UR21 ;  /* 0x0000001500147c82 */ /* 0x000fe20008000000 */
[----:B------:R-:W-:-:S02]  /*1760*/  USHF.R.U32.HI UR13, URZ, UR13, UR18 ;  /* 0x0000000dff0d7299 */ /* 0x000fc40008011612 */
[----:B------:R-:W-:Y:S02]  /*1770*/  USEL UR4, UR28, UR4, !UP0 ;  /* 0x000000041c047287 */ /* 0x000fe4000c000000 */
[----:B------:R-:W-:Y:S02]  /*1780*/  @UP2 USHF.R.U32.HI UR6, URZ, UR9, UR20 ;  /* 0x00000009ff062299 */ /* 0x000fe40008011614 */
[----:B------:R-:W-:Y:S02]  /*1790*/  UIMAD UR7, UR5, UR26, URZ ;  /* 0x0000001a050772a4 */ /* 0x000fe4000f8e02ff */
[----:B------:R-:W-:Y:S02]  /*17a0*/  USEL UR5, UR25, UR13, !UP1 ;  /* 0x0000000d19057287 */ /* 0x000fe4000c800000 */
[----:B------:R-:W-:Y:S02]  /*17b0*/  UIMAD UR11, UR6, UR26, URZ ;  /* 0x0000001a060b72a4 */ /* 0x000fe4000f8e02ff */
[----:B------:R-:W-:-:S02]  /*17c0*/  UISETP.GE.AND UP0, UPT, UR4, UR7, UPT ;  /* 0x000000070400728c */ /* 0x000fc4000bf06270 */
[----:B------:R-:W-:Y:S02]  /*17d0*/  UIMAD.WIDE.U32 UR12, UR4, UR8, URZ ;  /* 0x00000008040c72a5 */ /* 0x000fe4000f8e00ff */
[----:B------:R-:W-:Y:S02]  /*17e0*/  UISETP.GE.OR UP0, UPT, UR5, UR11, UP0 ;  /* 0x0000000b0500728c */ /* 0x000fe40008706670 */
[----:B------:R-:W-:Y:S02]  /*17f0*/  UIMAD.WIDE.U32 UR16, UR5, UR8, URZ ;  /* 0x00000008051072a5 */ /* 0x000fe4000f8e00ff */
[----:B------:R-:W-:Y:S01]  /*1800*/  UIADD3 UR11, UPT, UPT, -UR4, URZ, URZ ;  /* 0x000000ff040b7290 */ /* 0x000fe2000fffe1ff */
[----:B------:R-:W-:Y:S01]  /*1810*/  UMOV UR8, UR13 ;  /* 0x0000000d00087c82 */ /* 0x000fe20008000000 */
[----:B------:R-:W-:Y:S02]  /*1820*/  UIADD3 UR12, UPT, UPT, -UR5, URZ, URZ ;  /* 0x000000ff050c7290 */ /* 0x000fe4000fffe1ff */
[----:B------:R-:W-:-:S03]  /*1830*/  USHF.R.U32.HI UR8, URZ, UR9, UR8 ;  /* 0x00000009ff087299 */ /* 0x000fc60008011608 */
[----:B------:R-:W-:Y:S01]  /*1840*/  @!UP0 UMOV UR7, UR17 ;  /* 0x0000001100078c82 */ /* 0x000fe20008000000 */
[----:B------:R-:W-:Y:S02]  /*1850*/  UIMAD UR28, UR14, UR11, UR28 ;  /* 0x0000000b0e1c72a4 */ /* 0x000fe4000f8e021c */
[----:B------:R-:W-:Y:S02]  /*1860*/  USEL UR8, UR4, UR8, !UP2 ;  /* 0x0000000804087287 */ /* 0x000fe4000d000000 */
[----:B------:R-:W-:Y:S02]  /*1870*/  @!UP0 USHF.R.U32.HI UR7, URZ, UR9, UR7 ;  /* 0x00000009ff078299 */ /* 0x000fe40008011607 */
[----:B------:R-:W-:Y:S02]  /*1880*/  UIADD3 UR9, UPT, UPT, -UR8, URZ, URZ ;  /* 0x000000ff08097290 */ /* 0x000fe4000fffe1ff */
[----:B------:R-:W-:Y:S02]  /*1890*/  @!UP0 USEL UR7, UR5, UR7, !UP2 ;  /* 0x0000000705078287 */ /* 0x000fe4000d000000 */
[----:B------:R-:W-:-:S02]  /*18a0*/  UIMAD UR9, UR26, UR9, UR4 ;  /* 0x000000091a0972a4 */ /* 0x000fc4000f8e0204 */
[----:B------:R-:W-:Y:S02]  /*18b0*/  @!UP0 UIADD3 UR8, UPT, UPT, UR8, -UR7, URZ ;  /* 0x8000000708088290 */ /* 0x000fe4000fffe0ff */
[----:B------:R-:W-:Y:S02]  /*18c0*/  @!UP0 UIMAD UR6, UR9, UR6, UR7 ;  /* 0x00000006090682a4 */ /* 0x000fe4000f8e0207 */
[----:B------:R-:W-:Y:S02]  /*18d0*/  @!UP0 UIMAD UR4, UR8, UR26, UR5 ;  /* 0x0000001a080482a4 */ /* 0x000fe4000f8e0205 */
[----:B------:R-:W-:Y:S02]  /*18e0*/  UIMAD UR25, UR27, UR12, UR25 ;  /* 0x0000000c1b1972a4 */ /* 0x000fe4000f8e0219 */
[----:B------:R-:W-:Y:S01]  /*18f0*/  UIMAD UR28, UR4, UR14, UR28 ;  /* 0x0000000e041c72a4 */ /* 0x000fe2000f8e021c */
[----:B------:R-:W-:Y:S02]  /*1900*/  @!UP0 UMOV UR5, UR6 ;  /* 0x0000000600058c82 */ /* 0x000fe40008000000 */
[----:B------:R-:W-:-:S12]  /*1910*/  UIMAD UR25, UR5, UR27, UR25 ;  /* 0x0000001b051972a4 */ /* 0x000fd8000f8e0219 */
.L_x_18:
[----:B------:R-:W-:-:S09]  /*1920*/  UISETP.NE.AND UP0, UPT, UR29, 0x1, UPT ;  /* 0x000000011d00788c */ /* 0x000fd2000bf05270 */
[----:B------:R-:W-:Y:S05]  /*1930*/  BRA.U UP0, `(.L_x_19) ;  /* 0x0000000100447547 */ /* 0x000fea000b800000 */
[----:B------:R-:W1:Y:S01]  /*1940*/  LDCU.128 UR12, c[0x0][0xf10] ;  /* 0x0001e200ff0c77ac */ /* 0x000e620008000c00 */
[----:B------:R-:W2:Y:S01]  /*1950*/  LDCU UR8, c[0x0][0xf0c] ;  /* 0x0001e180ff0877ac */ /* 0x000ea20008000800 */
[----:B------:R-:W3:Y:S01]  /*1960*/  LDCU UR9, c[0x0][0xf20] ;  /* 0x0001e400ff0977ac */ /* 0x000ee20008000800 */
[----:B-1----:R-:W-:Y:S02]  /*1970*/  UIMAD.WIDE.U32 UR6, UR25, UR12, URZ ;  /* 0x0000000c190672a5 */ /* 0x002fe4000f8e00ff */
[----:B------:R-:W-:Y:S02]  /*1980*/  UIMAD.WIDE.U32 UR4, UR28, UR15, URZ ;  /* 0x0000000f1c0472a5 */ /* 0x000fe4000f8e00ff */
[----:B--2---:R-:W-:Y:S02]  /*1990*/  UISETP.NE.AND UP1, UPT, UR8, 0x1, UPT ;  /* 0x000000010800788c */ /* 0x004fe4000bf25270 */
[----:B------:R-:W-:Y:S01]  /*19a0*/  UISETP.NE.AND UP0, UPT, UR14, 0x1, UPT ;  /* 0x000000010e00788c */ /* 0x000fe2000bf05270 */
[----:B------:R-:W-:-:S02]  /*19b0*/  UMOV UR6, UR7 ;  /* 0x0000000700067c82 */ /* 0x000fc40008000000 */
[----:B------:R-:W-:Y:S01]  /*19c0*/  UMOV UR4, UR5 ;  /* 0x0000000500047c82 */ /* 0x000fe20008000000 */
[----:B------:R-:W-:Y:S02]  /*19d0*/  USHF.R.U32.HI UR13, URZ, UR13, UR6 ;  /* 0x0000000dff0d7299 */ /* 0x000fe40008011606 */
[----:B---3--:R-:W-:Y:S02]  /*19e0*/  USHF.R.U32.HI UR4, URZ, UR9, UR4 ;  /* 0x00000009ff047299 */ /* 0x008fe40008011604 */
[----:B------:R-:W-:Y:S02]  /*19f0*/  USEL UR5, UR25, UR13, !UP1 ;  /* 0x0000000d19057287 */ /* 0x000fe4000c800000 */
[----:B------:R-:W-:-:S04]  /*1a00*/  USEL UR4, UR28, UR4, !UP0 ;  /* 0x000000041c047287 */ /* 0x000fc8000c000000 */
[----:B------:R-:W-:Y:S02]  /*1a10*/  UIADD3 UR6, UPT, UPT, UR5, -UR4, URZ ;  /* 0x8000000405067290 */ /* 0x000fe4000fffe0ff */
[----:B------:R-:W-:Y:S02]  /*1a20*/  UIADD3 UR4, UPT, UPT, -UR5, UR4, URZ ;  /* 0x0000000405047290 */ /* 0x000fe4000fffe1ff */
[----:B------:R-:W-:Y:S02]  /*1a30*/  UIMAD UR28, UR6, UR14, UR28 ;  /* 0x0000000e061c72a4 */ /* 0x000fe4000f8e021c */
[----:B------:R-:W-:-:S12]  /*1a40*/  UIMAD UR25, UR4, UR8, UR25 ;  /* 0x00000008041972a4 */ /* 0x000fd8000f8e0219 */
.L_x_19:
[----:B------:R-:W-:-:S09]  /*1a50*/  UISETP.EQ.U32.AND UP0, UPT, UR30, 0x1, UPT ;  /* 0x000000011e00788c */ /* 0x000fd2000bf02070 */
[----:B------:R-:W-:Y:S05]  /*1a60*/  BRA.U !UP0, `(.L_x_20) ;  /* 0x00000001080c7547 */ /* 0x000fea000b800000 */
[----:B------:R-:W-:Y:S01]  /*1a70*/  UCGABAR_WAIT ;  /* 0x0000000000007dc7 */ /* 0x000fe20008000000 */
[----:B------:R-:W-:Y:S01]  /*1a80*/  CCTL.IVALL ;  /* 0x00000000ff00798f */ /* 0x000fe20002000000 */
[----:B------:R-:W-:Y:S05]  /*1a90*/  BRA `(.L_x_21) ;  /* 0x0000000000047947 */ /* 0x000fea0003800000 */
.L_x_20:
[----:B------:R-:W-:Y:S06]  /*1aa0*/  BAR.SYNC.DEFER_BLOCKING 0x0 ;  /* 0x0000000000007b1d */ /* 0x000fec0000010000 */
.L_x_21:
[----:B------:R-:W-:Y:S05]  /*1ab0*/  BRA.U UP3, `(.L_x_22) ;  /* 0x0000001903447547 */ /* 0x000fea000b800000 */
[----:B------:R-:W1:Y:S01]  /*1ac0*/  LDCU UR6, c[0x0][0x38c] ;  /* 0x00007180ff0677ac */ /* 0x000e620008000800 */
[----:B------:R-:W-:Y:S01]  /*1ad0*/  PLOP3.LUT P2, PT, PT, PT, UP5, 0x80, 0x8 ;  /* 0x000000000008781c */ /* 0x000fe20003f4f058 */
[----:B------:R-:W-:Y:S01]  /*1ae0*/  IMAD.MOV.U32 R12, RZ, RZ, 0x1 ;  /* 0x00000001ff0c7424 */ /* 0x000fe200078e00ff */
[----:B------:R-:W-:Y:S02]  /*1af0*/  ISETP.NE.AND P3, PT, R5, RZ, P4 ;  /* 0x000000ff0500720c */ /* 0x000fe40002765270 */
[----:B------:R-:W-:Y:S02]  /*1b00*/  CS2R R10, SRZ ;  /* 0x00000000000a7805 */ /* 0x000fe4000001ff00 */
[----:B------:R-:W-:Y:S01]  /*1b10*/  PLOP3.LUT P2, PT, P2, PT, PT, 0x8, 0x80 ;  /* 0x000000000080781c */ /* 0x000fe2000174e170 */
[----:B------:R-:W-:Y:S01]  /*1b20*/  IMAD.MOV.U32 R9, RZ, RZ, RZ ;  /* 0x000000ffff097224 */ /* 0x000fe200078e00ff */
[----:B------:R-:W2:Y:S01]  /*1b30*/  LDCU UR70, c[0x0][0x370] ;  /* 0x00006e00ff4677ac */ /* 0x000ea20008000800 */
[----:B------:R-:W-:Y:S01]  /*1b40*/  IMAD.MOV.U32 R8, RZ, RZ, 0x1 ;  /* 0x00000001ff087424 */ /* 0x000fe200078e00ff */
[----:B------:R-:W-:Y:S01]  /*1b50*/  ULEA UR76, UR75, UR76, 0x1 ;  /* 0x0000004c4b4c7291 */ /* 0x000fe2000f8e08ff */
[----:B------:R-:W3:Y:S01]  /*1b60*/  LDCU.64 UR54, c[0x0][0x348] ;  /* 0x00006900ff3677ac */ /* 0x000ee20008000a00 */
[----:B------:R-:W-:-:S02]  /*1b70*/  ULEA UR75, UR75, UR64, 0x1 ;  /* 0x000000404b4b7291 */ /* 0x000fc4000f8e08ff */
[----:B-1----:R-:W-:Y:S02]  /*1b80*/  UIADD3 UR5, UPT, UPT, UR6, 0xff, URZ ;  /* 0x000000ff06057890 */ /* 0x002fe4000fffe0ff */
[----:B------:R-:W-:Y:S02]  /*1b90*/  UIADD3 UR77, UPT, UPT, UR6, 0x1fe, URZ ;  /* 0x000001fe064d7890 */ /* 0x000fe4000fffe0ff */
[----:B------:R-:W-:Y:S01]  /*1ba0*/  USHF.R.S32.HI UR4, URZ, 0x1f, UR5 ;  /* 0x0000001fff047899 */ /* 0x000fe20008011405 */
[----:B------:R-:W1:Y:S03]  /*1bb0*/  LDCU UR69, c[0x0][0x374] ;  /* 0x00006e80ff4577ac */ /* 0x000e660008000800 */
[----:B------:R-:W-:Y:S01]  /*1bc0*/  ULEA.HI UR4, UR4, UR5, URZ, 0x8 ;  /* 0x0000000504047291 */ /* 0x000fe2000f8f40ff */
[----:B------:R-:W-:-:S03]  /*1bd0*/  UMOV UR29, URZ ;  /* 0x000000ff001d7c82 */ /* 0x000fc60008000000 */
[----:B------:R-:W-:Y:S02]  /*1be0*/  USHF.R.S32.HI UR72, URZ, 0x8, UR4 ;  /* 0x00000008ff487899 */ /* 0x000fe40008011404 */
[----:B------:R-:W-:Y:S02]  /*1bf0*/  UIADD3 UR4, UPT, UPT, UR6, -0x1, URZ ;  /* 0xffffffff06047890 */ /* 0x000fe4000fffe0ff */
[----:B------:R-:W-:Y:S02]  /*1c00*/  UISETP.LT.U32.AND UP0, UPT, UR72, 0x4, UPT ;  /* 0x000000044800788c */ /* 0x000fe4000bf01070 */
[----:B------:R-:W-:Y:S02]  /*1c10*/  UISETP.GE.U32.AND UP1, UPT, UR4, -0x1ff, UPT ;  /* 0xfffffe010400788c */ /* 0x000fe4000bf26070 */
[----:B------:R-:W-:Y:S02]  /*1c20*/  USEL UR71, UR72, 0x4, UP0 ;  /* 0x0000000448477887 */ /* 0x000fe40008000000 */
[----:B------:R-:W-:-:S02]  /*1c30*/  UISETP.NE.AND UP0, UPT, UR24, URZ, UPT ;  /* 0x000000ff1800728c */ /* 0x000fc4000bf05270 */
[----:B------:R-:W-:Y:S02]  /*1c40*/  UIADD3 UR4, UPT, UPT, UR71, -0x1, URZ ;  /* 0xffffffff47047890 */ /* 0x000fe4000fffe0ff */
[----:B------:R-:W-:Y:S02]  /*1c50*/  USEL UR61, UR61, 0x2, UP0 ;  /* 0x000000023d3d7887 */ /* 0x000fe40008000000 */
[----:B------:R-:W-:Y:S02]  /*1c60*/  UIADD3 UR74, UPT, UPT, UR72, -UR71, URZ ;  /* 0x80000047484a7290 */ /* 0x000fe4000fffe0ff */
[----:B------:R-:W-:-:S04]  /*1c70*/  @UP1 UIADD3 UR4, UPT, UPT, UR71, URZ, URZ ;  /* 0x000000ff47041290 */ /* 0x000fc8000fffe0ff */
[----:B------:R-:W-:Y:S02]  /*1c80*/  UIADD3 UR66, UPT, UPT, UR4, 0x1, URZ ;  /* 0x0000000104427890 */ /* 0x000fe4000fffe0ff */
[----:B-123--:R-:W-:-:S12]  /*1c90*/  UIADD3 UR73, UPT, UPT, -UR4, URZ, URZ ;  /* 0x000000ff04497290 */ /* 0x00efd8000fffe1ff */
.L_x_46:
[----:B------:R-:W-:-:S13]  /*1ca0*/  R2UR UR4, R92 ;  /* 0x000000005c0472ca */ /* 0x000fda00000e0000 */
[----:B------:R-:W-:Y:S01]  /*1cb0*/  UISETP.NE.AND UP0, UPT, UR4, URZ, UPT ;  /* 0x000000ff0400728c */ /* 0x000fe2000bf05270 */
[----:B-1----:R-:W1:Y:S02]  /*1cc0*/  S2UR UR4, SR_CgaCtaId ;  /* 0x00000000000479c3 */ /* 0x002e640000008800 */
[----:B-1----:R-:W-:-:S06]  /*1cd0*/  MOV R92, UR4 ;  /* 0x00000004005c7c02 */ /* 0x002fcc0008000f00 */
[----:B---3--:R-:W-:Y:S05]  /*1ce0*/  BRA.U UP0, `(.L_x_23) ;  /* 0x0000000100347547 */ /* 0x008fea000b800000 */
[----:B------:R-:W1:Y:S01]  /*1cf0*/  S2R R0, SR_CgaCtaId ;  /* 0x0000000000007919 */ /* 0x000e620000008800 */
[----:B------:R-:W-:Y:S02]  /*1d00*/  MOV R3, 0x400 ;  /* 0x0000040000037802 */ /* 0x000fe40000000f00 */
[----:B------:R-:W-:Y:S02]  /*1d10*/  SHF.L.U32 R2, R8, 0x1f, RZ ;  /* 0x0000001f08027819 */ /* 0x000fe400000006ff */
[----:B-1----:R-:W-:-:S05]  /*1d20*/  LEA R0, R0, R3, 0x18 ;  /* 0x0000000300007211 */ /* 0x002fca00078ec0ff */
[----:B------:R-:W-:-:S04]  /*1d30*/  IMAD R3, R9, 0x8, R0 ;  /* 0x0000000809037824 */ /* 0x000fc800078e0200 */
[----:B------:R-:W1:Y:S02]  /*1d40*/  SYNCS.PHASECHK.TRANS64.TRYWAIT P0, [R3+URZ+0xd0], R2 ;  /* 0x0000d002030075a7 */ /* 0x000e6400080011ff */
[----:B-1----:R-:W-:Y:S05]  /*1d50*/  @!P0 BRA `(.L_x_24) ;  /* 0x0000007800988947 */ /* 0x002fea0003800000 */
.L_x_137:
[----:B------:R-:W-:Y:S01]  /*1d60*/  VIADD R9, R9, 0x1 ;  /* 0x0000000109097836 */ /* 0x000fe20000000000 */
[----:B------:R1:W-:Y:S04]  /*1d70*/  SYNCS.ARRIVE.TRANS64.A1T0 RZ, [R3+URZ+0xc0], RZ ;  /* 0x0000c0ff03ff79a7 */ /* 0x0003e800081000ff */
[----:B------:R-:W-:-:S04]  /*1d80*/  ISETP.NE.AND P0, PT, R9, 0x2, PT ;  /* 0x000000020900780c */ /* 0x000fc80003f05270 */
[----:B------:R-:W-:Y:S02]  /*1d90*/  SEL R9, R9, RZ, P0 ;  /* 0x000000ff09097207 */ /* 0x000fe40000000000 */
[----:B-1----:R-:W-:-:S04]  /*1da0*/  SEL R3, RZ, 0x1, P0 ;  /* 0x00000001ff037807 */ /* 0x002fc80000000000 */
[----:B------:R-:W-:Y:S02]  /*1db0*/  LOP3.LUT R8, R8, R3, RZ, 0x3c, !PT ;  /* 0x0000000308087212 */ /* 0x000fe400078e3cff */
.L_x_23:
[----:B------:R-:W-:Y:S01]  /*1dc0*/  R2UR UR4, R92 ;  /* 0x000000005c0472ca */ /* 0x000fe200000e0000 */
[----:B------:R-:W-:Y:S01]  /*1dd0*/  UMOV UR7, 0x400 ;  /* 0x0000040000077882 */ /* 0x000fe20000000000 */
[----:B------:R-:W1:Y:S01]  /*1de0*/  S2UR UR5, SR_CTAID.X ;  /* 0x00000000000579c3 */ /* 0x000e620000002500 */
[----:B------:R-:W-:Y:S01]  /*1df0*/  SHF.L.U32 R0, R12, 0x1f, RZ ;  /* 0x0000001f0c007819 */ /* 0x000fe200000006ff */
[----:B------:R-:W-:Y:S02]  /*1e00*/  UISETP.GE.U32.AND UP0, UPT, UR77, 0x1ff, UPT ;  /* 0x000001ff4d00788c */ /* 0x000fe4000bf06070 */
[----:B------:R-:W-:Y:S02]  /*1e10*/  ULEA UR35, UR28, UR76, 0x2 ;  /* 0x0000004c1c237291 */ /* 0x000fe4000f8e10ff */
[----:B------:R-:W-:Y:S02]  /*1e20*/  ULEA.HI UR12, UR28, UR28, URZ, 0x1 ;  /* 0x0000001c1c0c7291 */ /* 0x000fe4000f8f08ff */
[----:B------:R-:W-:-:S02]  /*1e30*/  USHF.L.U32 UR35, UR35, 0x4, URZ ;  /* 0x0000000423237899 */ /* 0x000fc400080006ff */
[----:B------:R-:W-:Y:S02]  /*1e40*/  USHF.R.S32.HI UR12, URZ, 0x1, UR12 ;  /* 0x00000001ff0c7899 */ /* 0x000fe4000801140c */
[----:B------:R-:W-:Y:S01]  /*1e50*/  ULEA UR7, UR4, UR7, 0x18 ;  /* 0x0000000704077291 */ /* 0x000fe2000f8ec0ff */
[----:B------:R-:W-:-:S03]  /*1e60*/  UMOV UR15, URZ ;  /* 0x000000ff000f7c82 */ /* 0x000fc60008000000 */
[----:B------:R-:W-:-:S09]  /*1e70*/  ULEA UR4, UR29, UR7, 0x3 ;  /* 0x000000071d047291 */ /* 0x000fd2000f8e18ff */
[----:B------:R2:W3:Y:S01]  /*1e80*/  SYNCS.PHASECHK.TRANS64.TRYWAIT P1, [UR4+0x20], R0 ;  /* 0x00002000ff0075a7 */ /* 0x0004e20008021104 */
[----:B------:R-:W-:-:S04]  /*1e90*/  ULEA.HI UR4, UR25, UR25, URZ, 0x1 ;  /* 0x0000001919047291 */ /* 0x000fc8000f8f08ff */
[----:B------:R-:W-:Y:S02]  /*1ea0*/  USHF.L.U32 UR51, UR4, 0x7, URZ ;  /* 0x0000000704337899 */ /* 0x000fe400080006ff */
[----:B------:R-:W-:Y:S02]  /*1eb0*/  ULOP3.LUT UR20, UR4, 0xfffffffe, URZ, 0xc0, !UPT ;  /* 0xfffffffe04147892 */ /* 0x000fe4000f8ec0ff */
[----:B------:R-:W-:Y:S02]  /*1ec0*/  ULOP3.LUT UR51, UR51, 0xffffff00, URZ, 0xc0, !UPT ;  /* 0xffffff0033337892 */ /* 0x000fe4000f8ec0ff */
[----:B-1----:R-:W-:Y:S02]  /*1ed0*/  ULOP3.LUT UR20, UR20, 0x1, UR5, 0xf8, !UPT ;  /* 0x0000000114147892 */ /* 0x002fe4000f8ef805 */
[----:B------:R-:W-:Y:S01]  /*1ee0*/  ULEA UR51, UR75, UR51, 0x6 ;  /* 0x000000334b337291 */ /* 0x000fe2000f8e30ff */
[----:B------:R-:W-:Y:S11]  /*1ef0*/  BRA.U !UP0, `(.L_x_25) ;  /* 0x0000000508687547 */ /* 0x000ff6000b800000 */
[----:B------:R-:W-:Y:S01]  /*1f00*/  UMOV UR38, UR73 ;  /* 0x0000004900267c82 */ /* 0x000fe20008000000 */
[----:B------:R-:W-:Y:S01]  /*1f10*/  UMOV UR5, UR29 ;  /* 0x0000001d00057c82 */ /* 0x000fe20008000000 */
[----:B------:R-:W-:Y:S01]  /*1f20*/  UMOV UR42, 0x80 ;  /* 0x00000080002a7882 */ /* 0x000fe20000000000 */
[----:B------:R-:W-:Y:S01]  /*1f30*/  UMOV UR19, UR64 ;  /* 0x0000004000137c82 */ /* 0x000fe20008000000 */
[----:B------:R-:W-:-:S05]  /*1f40*/  UMOV UR11, UR65 ;  /* 0x00000041000b7c82 */ /* 0x000fca0008000000 */
.L_x_33:
[----:B------:R-:W-:Y:S01]  /*1f50*/  ULEA UR6, UR5, UR7, 0x3 ;  /* 0x0000000705067291 */ /* 0x000fe2000f8e18ff */
[----:B---3--:R-:W-:Y:S01]  /*1f60*/  @P4 MOV R2, 0x15000 ;  /* 0x0001500000024802 */ /* 0x008fe20000000f00 */
[----:B-123--:R-:W-:Y:S10]  /*1f70*/  @P1 BRA `(.L_x_26) ;  /* 0x00000000000c1947 */ /* 0x00eff40003800000 */
[----:B------:R-:W-:-:S04]  /*1f80*/  SHF.L.U32 R3, R12, 0x1f, RZ ;  /* 0x0000001f0c037819 */ /* 0x000fc800000006ff */
[----:B------:R-:W1:Y:S02]  /*1f90*/  SYNCS.PHASECHK.TRANS64.TRYWAIT P0, [UR6+0x20], R3 ;  /* 0x00002003ff0075a7 */ /* 0x000e640008001106 */
[----:B-1----:R-:W-:Y:S05]  /*1fa0*/  @!P0 BRA `(.L_x_27) ;  /* 0x0000007800188947 */ /* 0x002fea0003800000 */
.L_x_26:
[----:B------:R3:W-:Y:S01]  /*1fb0*/  @P4 SYNCS.ARRIVE.TRANS64 RZ, [UR6], R2 ;  /* 0x00000002ffff49a7 */ /* 0x0007e20008000006 */
[----:B------:R-:W-:Y:S02]  /*1fc0*/  ULOP3.LUT UR4, UR61, 0x2, URZ, 0xfc, !UPT ;  /* 0x000000023d047892 */ /* 0x000fe4000f8efcff */
[----:B------:R-:W-:Y:S02]  /*1fd0*/  UIADD3 UR38, UPT, UPT, UR38, 0x1, URZ ;  /* 0x0000000126267890 */ /* 0x000fe4000fffe0ff */
[----:B------:R-:W-:Y:S02]  /*1fe0*/  UISETP.NE.AND UP0, UPT, UR4, 0x2, UPT ;  /* 0x000000020400788c */ /* 0x000fe4000bf05270 */
[----:B------:R-:W-:-:S07]  /*1ff0*/  UISETP.NE.AND UP4, UPT, UR38, 0x1, UPT ;  /* 0x000000012600788c */ /* 0x000fce000bf85270 */
[----:B------:R-:W-:Y:S05]  /*2000*/  BRA.U UP0, `(.L_x_28) ;  /* 0x0000000100047547 */ /* 0x000fea000b800000 */
[----:B------:R-:W-:Y:S05]  /*2010*/  BPT.TRAP 0x1 ;  /* 0x000000040000795c */ /* 0x000fea0000300000 */
.L_x_28:
[----:B------:R-:W-:Y:S04]  /*2020*/  BSSY.RECONVERGENT B0, `(.L_x_29) ;  /* 0x0000003000007945 */ /* 0x000fe80003800200 */
[----:B------:R-:W-:Y:S05]  /*2030*/  @!P3 BRA `(.L_x_30) ;  /* 0x000000000004b947 */ /* 0x000fea0003800000 */
[----:B------:R-:W-:Y:S05]  /*2040*/  BPT.TRAP 0x1 ;  /* 0x000000040000795c */ /* 0x000fea0000300000 */
.L_x_30:
[----:B------:R-:W-:Y:S05]  /*2050*/  BSYNC.RECONVERGENT B0 ;  /* 0x0000000000007941 */ /* 0x000fea0003800200 */
.L_x_29:
[----:B------:R-:W-:Y:S01]  /*2060*/  UIADD3 UR4, UPT, UPT, UR5, 0x1, URZ ;  /* 0x0000000105047890 */ /* 0x000fe2000fffe0ff */
[----:B------:R-:W-:Y:S01]  /*2070*/  BSSY.RECONVERGENT B0, `(.L_x_31) ;  /* 0x000003c000007945 */ /* 0x000fe20003800200 */
[----:B------:R-:W-:Y:S02]  /*2080*/  ELECT P0, URZ, PT ;  /* 0x0000000000ff782f */ /* 0x000fe40003800000 */
[----:B------:R-:W-:-:S04]  /*2090*/  UISETP.NE.AND UP0, UPT, UR4, 0x4, UPT ;  /* 0x000000040400788c */ /* 0x000fc8000bf05270 */
[----:B------:R-:W-:Y:S02]  /*20a0*/  USEL UR8, URZ, 0x1, UP0 ;  /* 0x00000001ff087887 */ /* 0x000fe40008000000 */
[----:B------:R-:W-:-:S04]  /*20b0*/  USEL UR29, UR4, URZ, UP0 ;  /* 0x000000ff041d7287 */ /* 0x000fc80008000000 */
[----:B------:R-:W-:Y:S01]  /*20c0*/  ULEA UR4, UR29, UR7, 0x3 ;  /* 0x000000071d047291 */ /* 0x000fe2000f8e18ff */
[----:B------:R-:W-:-:S04]  /*20d0*/  LOP3.LUT R12, R12, UR8, RZ, 0x3c, !PT ;  /* 0x000000080c0c7c12 */ /* 0x000fc8000f8e3cff */
[----:B-12---:R-:W-:-:S04]  /*20e0*/  SHF.L.U32 R0, R12, 0x1f, RZ ;  /* 0x0000001f0c007819 */ /* 0x006fc800000006ff */
[----:B------:R1:W2:Y:S01]  /*20f0*/  SYNCS.PHASECHK.TRANS64.TRYWAIT P1, [UR4+0x20], R0 ;  /* 0x00002000ff0075a7 */ /* 0x0002a20008021104 */
[----:B------:R-:W-:Y:S05]  /*2100*/  @!P0 BRA `(.L_x_32) ;  /* 0x0000000000c88947 */ /* 0x000fea0003800000 */
[----:B------:R-:W-:Y:S02]  /*2110*/  ULEA UR40, UR5, UR58, 0xf ;  /* 0x0000003a05287291 */ /* 0x000fe4000f8e78ff */
[----:B------:R-:W-:Y:S02]  /*2120*/  ULEA UR24, UR5, UR57, 0xd ;  /* 0x0000003905187291 */ /* 0x000fe4000f8e68ff */
[----:B------:R-:W-:Y:S02]  /*2130*/  UIADD3 UR14, UP3, UPT, UR54, 0x80, URZ ;  /* 0x00000080360e7890 */ /* 0x000fe4000ff7e0ff */
[----:B------:R-:W-:Y:S02]  /*2140*/  UIADD3 UR40, UPT, UPT, UR7, UR40, URZ ;  /* 0x0000002807287290 */ /* 0x000fe4000fffe0ff */
[----:B------:R-:W-:Y:S02]  /*2150*/  USHF.L.U32 UR4, UR5, 0xa, URZ ;  /* 0x0000000a05047899 */ /* 0x000fe400080006ff */
[----:B------:R-:W-:-:S02]  /*2160*/  UIADD3 UR8, UP2, UPT, UR54, 0x180, URZ ;  /* 0x0000018036087890 */ /* 0x000fc4000ff5e0ff */
[----:B------:R-:W-:Y:S02]  /*2170*/  UIADD3 UR24, UPT, UPT, UR7, UR24, URZ ;  /* 0x0000001807187290 */ /* 0x000fe4000fffe0ff */
[----:B------:R-:W-:Y:S02]  /*2180*/  UIADD3 UR50, UPT, UPT, UR42, -0x80, URZ ;  /* 0xffffff802a327890 */ /* 0x000fe4000fffe0ff */
[----:B------:R-:W-:Y:S02]  /*2190*/  ULOP3.LUT UR49, UR6, 0xfefffff8, URZ, 0xc0, !UPT ;  /* 0xfefffff806317892 */ /* 0x000fe4000f8ec0ff */
[----:B------:R-:W-:Y:S02]  /*21a0*/  UIADD3.X UR15, UPT, UPT, URZ, UR55, URZ, UP3, !UPT ;  /* 0x00000037ff0f7290 */ /* 0x000fe40009ffe4ff */
[----:B------:R-:W-:Y:S02]  /*21b0*/  UIADD3 UR48, UPT, UPT, UR40, 0x6400, URZ ;  /* 0x0000640028307890 */ /* 0x000fe4000fffe0ff */
[----:B------:R-:W-:-:S02]  /*21c0*/  UPRMT UR37, URZ, 0x5410, UR45 ;  /* 0x00005410ff257896 */ /* 0x000fc4000800002d */
[----:B------:R-:W-:Y:S02]  /*21d0*/  ULOP3.LUT UR16, UR4, 0x200, UR59, 0xf8, !UPT ;  /* 0x0000020004107892 */ /* 0x000fe4000f8ef83b */
[----:B------:R-:W-:Y:S02]  /*21e0*/  ULOP3.LUT UR13, UR4, UR60, URZ, 0xfc, !UPT ;  /* 0x0000003c040d7292 */ /* 0x000fe4000f8efcff */
[----:B------:R-:W-:Y:S02]  /*21f0*/  UIADD3 UR40, UPT, UPT, UR40, 0xa400, URZ ;  /* 0x0000a40028287890 */ /* 0x000fe4000fffe0ff */
[----:B------:R-:W-:Y:S02]  /*2200*/  UIADD3.X UR9, UPT, UPT, URZ, UR55, URZ, UP2, !UPT ;  /* 0x00000037ff097290 */ /* 0x000fe400097fe4ff */
[----:B------:R-:W-:Y:S02]  /*2210*/  UIADD3 UR32, UPT, UPT, UR24, 0x26400, URZ ;  /* 0x0002640018207890 */ /* 0x000fe4000fffe0ff */
[----:B------:R-:W-:-:S02]  /*2220*/  UPRMT UR4, URZ, 0x5410, UR53 ;  /* 0x00005410ff047896 */ /* 0x000fc40008000035 */
[----:B------:R-:W-:Y:S01]  /*2230*/  UIADD3 UR24, UPT, UPT, UR24, 0x27400, URZ ;  /* 0x0002740018187890 */ /* 0x000fe2000fffe0ff */
[----:B------:R-:W-:Y:S01]  /*2240*/  UMOV UR46, 0x0 ;  /* 0x00000000002e7882 */ /* 0x000fe20000000000 */
[----:B------:R-:W-:Y:S01]  /*2250*/  UMOV UR47, 0x10000000 ;  /* 0x10000000002f7882 */ /* 0x000fe20000000000 */
[----:B------:R-:W-:Y:S01]  /*2260*/  UIADD3 UR30, UP1, UPT, UR54, 0x280, URZ ;  /* 0x00000280361e7890 */ /* 0x000fe2000ff3e0ff */
[----:B------:R-:W-:Y:S01]  /*2270*/  UTMALDG.3D.MULTICAST.2CTA [UR48], [UR14], UR37, desc[UR46] ;  /* 0x00002e300e0073b4 */ /* 0x000fe20008211825 */
[----:B------:R-:W-:Y:S01]  /*2280*/  UMOV UR43, UR51 ;  /* 0x00000033002b7c82 */ /* 0x000fe20008000000 */
[----:B------:R-:W-:Y:S01]  /*2290*/  UMOV UR44, UR52 ;  /* 0x00000034002c7c82 */ /* 0x000fe20008000000 */
[----:B------:R-:W-:Y:S01]  /*22a0*/  UMOV UR41, UR49 ;  /* 0x0000003100297c82 */ /* 0x000fe20008000000 */
[----:B------:R-:W-:Y:S01]  /*22b0*/  UIADD3 UR22, UP0, UPT, UR54, 0x380, URZ ;  /* 0x0000038036167890 */ /* 0x000fe2000ff1e0ff */
[----:B------:R-:W-:Y:S01]  /*22c0*/  UMOV UR36, UR52 ;  /* 0x0000003400247c82 */ /* 0x000fe20008000000 */
[----:B------:R-:W-:Y:S01]  /*22d0*/  UMOV UR33, UR49 ;  /* 0x0000003100217c82 */ /* 0x000fe20008000000 */
[----:B------:R-:W-:Y:S01]  /*22e0*/  UMOV UR34, UR50 ;  /* 0x0000003200227c82 */ /* 0x000fe20008000000 */
[----:B------:R-:W-:Y:S01]  /*22f0*/  UMOV UR26, UR42 ;  /* 0x0000002a001a7c82 */ /* 0x000fe20008000000 */
[----:B------:R-:W-:Y:S01]  /*2300*/  UMOV UR27, UR35 ;  /* 0x00000023001b7c82 */ /* 0x000fe20008000000 */
[----:B------:R-:W-:Y:S01]  /*2310*/  UMOV UR28, UR52 ;  /* 0x00000034001c7c82 */ /* 0x000fe20008000000 */
[----:B------:R-:W-:Y:S01]  /*2320*/  UMOV UR25, UR49 ;  /* 0x0000003100197c82 */ /* 0x000fe20008000000 */
[----:B------:R-:W-:Y:S01]  /*2330*/  UTMALDG.3D.MULTICAST.2CTA [UR40], [UR14], UR37, desc[UR46] ;  /* 0x00002e280e0073b4 */ /* 0x000fe20008211825 */
[----:B------:R-:W-:-:S02]  /*2340*/  UIADD3.X UR31, UPT, UPT, URZ, UR55, URZ, UP1, !UPT ;  /* 0x00000037ff1f7290 */ /* 0x000fc40008ffe4ff */
[----:B------:R-:W-:Y:S02]  /*2350*/  UIADD3 UR16, UPT, UPT, UR7, 0x2e400, UR16 ;  /* 0x0002e40007107890 */ /* 0x000fe4000fffe010 */
[----:B------:R-:W-:Y:S01]  /*2360*/  UIADD3.X UR23, UPT, UPT, URZ, UR55, URZ, UP0, !UPT ;  /* 0x00000037ff177290 */ /* 0x000fe200087fe4ff */
[----:B------:R-:W-:Y:S01]  /*2370*/  UMOV UR18, URZ ;  /* 0x000000ff00127c82 */ /* 0x000fe20008000000 */
[----:B------:R-:W-:Y:S01]  /*2380*/  UTMALDG.3D.MULTICAST.2CTA [UR32], [UR8], UR4, desc[UR46] ;  /* 0x00002e20080073b4 */ /* 0x000fe20008211804 */
[----:B------:R-:W-:Y:S01]  /*2390*/  UMOV UR21, UR52 ;  /* 0x0000003400157c82 */ /* 0x000fe20008000000 */
[----:B------:R-:W-:Y:S01]  /*23a0*/  UMOV UR17, UR49 ;  /* 0x0000003100117c82 */ /* 0x000fe20008000000 */
[----:B------:R4:W-:Y:S02]  /*23b0*/  UTMALDG.3D.MULTICAST.2CTA [UR24], [UR8], UR4, desc[UR46] ;  /* 0x00002e18080073b4 */ /* 0x0009e40008211804 */
[----:B------:R1:W-:Y:S01]  /*23c0*/  UTMALDG.4D.MULTICAST.2CTA [UR16], [UR30], UR37, desc[UR46] ;  /* 0x00002e101e0073b4 */ /* 0x0003e20008219825 */
[----:B----4-:R-:W-:-:S02]  /*23d0*/  UIADD3 UR8, UPT, UPT, UR7, 0x2f400, UR13 ;  /* 0x0002f40007087890 */ /* 0x010fc4000fffe00d */
[----:B------:R-:W-:Y:S01]  /*23e0*/  UPRMT UR4, URZ, 0x5410, UR56 ;  /* 0x00005410ff047896 */ /* 0x000fe20008000038 */
[----:B------:R-:W-:Y:S01]  /*23f0*/  UMOV UR13, UR52 ;  /* 0x00000034000d7c82 */ /* 0x000fe20008000000 */
[----:B------:R-:W-:-:S07]  /*2400*/  UMOV UR9, UR49 ;  /* 0x0000003100097c82 */ /* 0x000fce0008000000 */
[----:B------:R1:W-:Y:S02]  /*2410*/  UTMALDG.4D.MULTICAST.2CTA [UR8], [UR22], UR4, desc[UR46] ;  /* 0x00002e08160073b4 */ /* 0x0003e40008219804 */
[----:B-1----:R-:W-:Y:S01]  /*2420*/  NOP ;  /* 0x0000000000007918 */ /* 0x002fe20000000000 */
.L_x_32:
[----:B------:R-:W-:Y:S05]  /*2430*/  BSYNC.RECONVERGENT B0 ;  /* 0x0000000000007941 */ /* 0x000fea0003800200 */
.L_x_31:
[----:B------:R-:W-:Y:S02]  /*2440*/  UIADD3 UR42, UPT, UPT, UR42, 0x100, URZ ;  /* 0x000001002a2a7890 */ /* 0x000fe4000fffe0ff */
[----:B------:R-:W-:Y:S02]  /*2450*/  UIADD3 UR11, UPT, UPT, UR11, 0x2, URZ ;  /* 0x000000020b0b7890 */ /* 0x000fe4000fffe0ff */
[----:B------:R-:W-:Y:S01]  /*2460*/  UIADD3 UR19, UPT, UPT, UR19, 0x2, URZ ;  /* 0x0000000213137890 */ /* 0x000fe2000fffe0ff */
[----:B------:R-:W-:Y:S01]  /*2470*/  UMOV UR5, UR29 ;  /* 0x0000001d00057c82 */ /* 0x000fe20008000000 */
[----:B------:R-:W-:Y:S01]  /*2480*/  UMOV UR15, UR66 ;  /* 0x00000042000f7c82 */ /* 0x000fe20008000000 */
[----:B------:R-:W-:Y:S09]  /*2490*/  BRA.U UP4, `(.L_x_33) ;  /* 0xfffffff904ac7547 */ /* 0x000ff2000b83ffff */
.L_x_25:
[----:B------:R-:W-:Y:S01]  /*24a0*/  ULEA UR4, UR29, UR7, 0x3 ;  /* 0x000000071d047291 */ /* 0x000fe2000f8e18ff */
[----:B-12---:R-:W-:Y:S01]  /*24b0*/  SHF.L.U32 R0, R12, 0x1f, RZ ;  /* 0x0000001f0c007819 */ /* 0x006fe200000006ff */
[----:B------:R-:W-:Y:S01]  /*24c0*/  @!P2 SYNCS.ARRIVE.TRANS64.A1T0 RZ, [UR7+0x78], RZ ;  /* 0x000078ffffffa9a7 */ /* 0x000fe20008100007 */
[----:B------:R-:W-:-:S06]  /*24d0*/  UISETP.GT.AND UP0, UPT, UR72, UR71, UPT ;  /* 0x000000474800728c */ /* 0x000fcc000bf04270 */
[----:B---3--:R1:W2:Y:S03]  /*24e0*/  SYNCS.PHASECHK.TRANS64.TRYWAIT P1, [UR4+0x20], R0 ;  /* 0x00002000ff0075a7 */ /* 0x0082a60008021104 */
[----:B------:R-:W-:Y:S05]  /*24f0*/  BRA.U !UP0, `(.L_x_34) ;  /* 0x00000005085c7547 */ /* 0x000fea000b800000 */
[----:B------:R-:W-:Y:S01]  /*2500*/  UIADD3 UR37, UPT, UPT, UR74, UR15, URZ ;  /* 0x0000000f4a257290 */ /* 0x000fe2000fffe0ff */
[----:B------:R-:W-:-:S11]  /*2510*/  UMOV UR5, UR29 ;  /* 0x0000001d00057c82 */ /* 0x000fd60008000000 */
.L_x_42:
[----:B------:R-:W-:Y:S01]  /*2520*/  ULEA UR14, UR5, UR7, 0x3 ;  /* 0x00000007050e7291 */ /* 0x000fe2000f8e18ff */
[----:B--2---:R-:W-:Y:S01]  /*2530*/  @P4 MOV R2, 0x15000 ;  /* 0x0001500000024802 */ /* 0x004fe20000000f00 */
[----:B--23--:R-:W-:Y:S10]  /*2540*/  @P1 BRA `(.L_x_35) ;  /* 0x00000000000c1947 */ /* 0x00cff40003800000 */
[----:B------:R-:W-:-:S04]  /*2550*/  SHF.L.U32 R3, R12, 0x1f, RZ ;  /* 0x0000001f0c037819 */ /* 0x000fc800000006ff */
[----:B------:R-:W2:Y:S02]  /*2560*/  SYNCS.PHASECHK.TRANS64.TRYWAIT P0, [UR14+0x20], R3 ;  /* 0x00002003ff0075a7 */ /* 0x000ea4000800110e */
[----:B--2---:R-:W-:Y:S05]  /*2570*/  @!P0 BRA `(.L_x_36) ;  /* 0x0000007000bc8947 */ /* 0x004fea0003800000 */
.L_x_35:
[----:B------:R2:W-:Y:S01]  /*2580*/  @P4 SYNCS.ARRIVE.TRANS64 RZ, [UR14], R2 ;  /* 0x00000002ffff49a7 */ /* 0x0005e2000800000e */
[----:B------:R-:W-:-:S04]  /*2590*/  ULOP3.LUT UR4, UR61, 0x2, URZ, 0xfc, !UPT ;  /* 0x000000023d047892 */ /* 0x000fc8000f8efcff */
[----:B------:R-:W-:-:S09]  /*25a0*/  UISETP.NE.AND UP0, UPT, UR4, 0x2, UPT ;  /* 0x000000020400788c */ /* 0x000fd2000bf05270 */
[----:B------:R-:W-:Y:S05]  /*25b0*/  BRA.U UP0, `(.L_x_37) ;  /* 0x0000000100047547 */ /* 0x000fea000b800000 */
[----:B------:R-:W-:Y:S05]  /*25c0*/  BPT.TRAP 0x1 ;  /* 0x000000040000795c */ /* 0x000fea0000300000 */
.L_x_37:
[----:B------:R-:W-:Y:S04]  /*25d0*/  BSSY.RECONVERGENT B0, `(.L_x_38) ;  /* 0x0000003000007945 */ /* 0x000fe80003800200 */
[----:B------:R-:W-:Y:S05]  /*25e0*/  @!P3 BRA `(.L_x_39) ;  /* 0x000000000004b947 */ /* 0x000fea0003800000 */
[----:B------:R-:W-:Y:S05]  /*25f0*/  BPT.TRAP 0x1 ;  /* 0x000000040000795c */ /* 0x000fea0000300000 */
.L_x_39:
[----:B------:R-:W-:Y:S05]  /*2600*/  BSYNC.RECONVERGENT B0 ;  /* 0x0000000000007941 */ /* 0x000fea0003800200 */
.L_x_38:
        /* <DEDUP_REMOVED lines=8> */
[----:B-1----:R-:W-:-:S04]  /*2690*/  SHF.L.U32 R0, R12, 0x1f, RZ ;  /* 0x0000001f0c007819 */ /* 0x002fc800000006ff */
[----:B------:R1:W3:Y:S01]  /*26a0*/  SYNCS.PHASECHK.TRANS64.TRYWAIT P1, [UR4+0x20], R0 ;  /* 0x00002000ff0075a7 */ /* 0x0002e20008021104 */
[----:B------:R-:W-:Y:S05]  /*26b0*/  @!P0 BRA `(.L_x_41) ;  /* 0x0000000000d88947 */ /* 0x000fea0003800000 */
[----:B------:R-:W-:Y:S02]  /*26c0*/  ULEA UR40, UR5, UR58, 0xf ;  /* 0x0000003a05287291 */ /* 0x000fe4000f8e78ff */
[----:B------:R-:W-:Y:S02]  /*26d0*/  UIADD3 UR8, UP3, UPT, UR54, 0x80, URZ ;  /* 0x0000008036087890 */ /* 0x000fe4000ff7e0ff */
[----:B------:R-:W-:Y:S02]  /*26e0*/  ULEA UR24, UR5, UR57, 0xd ;  /* 0x0000003905187291 */ /* 0x000fe4000f8e68ff */
[----:B------:R-:W-:Y:S02]  /*26f0*/  UIADD3 UR40, UPT, UPT, UR7, UR40, URZ ;  /* 0x0000002807287290 */ /* 0x000fe4000fffe0ff */
[----:B------:R-:W-:Y:S02]  /*2700*/  USHF.L.U32 UR50, UR15, 0x8, URZ ;  /* 0x000000080f327899 */ /* 0x000fe400080006ff */
[----:B------:R-:W-:-:S02]  /*2710*/  UIADD3 UR22, UP2, UPT, UR54, 0x180, URZ ;  /* 0x0000018036167890 */ /* 0x000fc4000ff5e0ff */
[----:B------:R-:W-:Y:S02]  /*2720*/  ULOP3.LUT UR49, UR14, 0xfefffff8, URZ, 0xc0, !UPT ;  /* 0xfefffff80e317892 */ /* 0x000fe4000f8ec0ff */
[----:B------:R-:W-:Y:S02]  /*2730*/  UIADD3.X UR9, UPT, UPT, URZ, UR55, URZ, UP3, !UPT ;  /* 0x00000037ff097290 */ /* 0x000fe40009ffe4ff */
[----:B------:R-:W-:Y:S02]  /*2740*/  UIADD3 UR24, UPT, UPT, UR7, UR24, URZ ;  /* 0x0000001807187290 */ /* 0x000fe4000fffe0ff */
[----:B------:R-:W-:Y:S02]  /*2750*/  UIADD3 UR48, UPT, UPT, UR40, 0x6400, URZ ;  /* 0x0000640028307890 */ /* 0x000fe4000fffe0ff */
[----:B------:R-:W-:Y:S02]  /*2760*/  UPRMT UR13, URZ, 0x5410, UR45 ;  /* 0x00005410ff0d7896 */ /* 0x000fe4000800002d */
[----:B------:R-:W-:-:S02]  /*2770*/  UIADD3 UR42, UPT, UPT, UR50, 0x80, URZ ;  /* 0x00000080322a7890 */ /* 0x000fc4000fffe0ff */
[----:B------:R-:W-:Y:S02]  /*2780*/  UIADD3 UR40, UPT, UPT, UR40, 0xa400, URZ ;  /* 0x0000a40028287890 */ /* 0x000fe4000fffe0ff */
[----:B------:R-:W-:Y:S02]  /*2790*/  USHF.L.U32 UR6, UR5, 0xa, URZ ;  /* 0x0000000a05067899 */ /* 0x000fe400080006ff */
[----:B------:R-:W-:Y:S02]  /*27a0*/  UIADD3.X UR23, UPT, UPT, URZ, UR55, URZ, UP2, !UPT ;  /* 0x00000037ff177290 */ /* 0x000fe400097fe4ff */
[----:B------:R-:W-:Y:S02]  /*27b0*/  UIADD3 UR32, UPT, UPT, UR24, 0x26400, URZ ;  /* 0x0002640018207890 */ /* 0x000fe4000fffe0ff */
[----:B------:R-:W-:Y:S02]  /*27c0*/  UPRMT UR4, URZ, 0x5410, UR53 ;  /* 0x00005410ff047896 */ /* 0x000fe40008000035 */
[----:B------:R-:W-:Y:S01]  /*27d0*/  UIADD3 UR24, UPT, UPT, UR24, 0x27400, URZ ;  /* 0x0002740018187890 */ /* 0x000fe2000fffe0ff */
[----:B------:R-:W-:Y:S01]  /*27e0*/  UMOV UR62, 0x0 ;  /* 0x00000000003e7882 */ /* 0x000fe20000000000 */
[----:B------:R-:W-:Y:S01]  /*27f0*/  UMOV UR63, 0x10000000 ;  /* 0x10000000003f7882 */ /* 0x000fe20000000000 */
[----:B------:R-:W-:Y:S01]  /*2800*/  USHF.L.U32 UR11, UR15, 0x1, URZ ;  /* 0x000000010f0b7899 */ /* 0x000fe200080006ff */
[----:B------:R-:W-:Y:S01]  /*2810*/  UTMALDG.3D.MULTICAST.2CTA [UR48], [UR8], UR13, desc[UR62] ;  /* 0x00003e30080073b4 */ /* 0x000fe2000821180d */
[----:B------:R-:W-:Y:S01]  /*2820*/  UIADD3 UR30, UP1, UPT, UR54, 0x280, URZ ;  /* 0x00000280361e7890 */ /* 0x000fe2000ff3e0ff */
[----:B------:R-:W-:Y:S01]  /*2830*/  UMOV UR43, UR51 ;  /* 0x00000033002b7c82 */ /* 0x000fe20008000000 */
[----:B------:R-:W-:Y:S01]  /*2840*/  UMOV UR44, UR52 ;  /* 0x00000034002c7c82 */ /* 0x000fe20008000000 */
[----:B------:R-:W-:Y:S01]  /*2850*/  ULOP3.LUT UR16, UR6, 0x200, UR59, 0xf8, !UPT ;  /* 0x0000020006107892 */ /* 0x000fe2000f8ef83b */
[----:B------:R-:W-:Y:S01]  /*2860*/  UMOV UR41, UR49 ;  /* 0x0000003100297c82 */ /* 0x000fe20008000000 */
[----:B------:R-:W-:Y:S01]  /*2870*/  UIADD3 UR46, UP0, UPT, UR54, 0x380, URZ ;  /* 0x00000380362e7890 */ /* 0x000fe2000ff1e0ff */
[----:B------:R4:W-:Y:S01]  /*2880*/  UTMALDG.3D.MULTICAST.2CTA [UR40], [UR8], UR13, desc[UR62] ;  /* 0x00003e28080073b4 */ /* 0x0009e2000821180d */
[----:B------:R-:W-:Y:S01]  /*2890*/  UMOV UR36, UR52 ;  /* 0x0000003400247c82 */ /* 0x000fe20008000000 */
[----:B------:R-:W-:Y:S01]  /*28a0*/  UMOV UR33, UR49 ;  /* 0x0000003100217c82 */ /* 0x000fe20008000000 */
[----:B------:R-:W-:Y:S01]  /*28b0*/  UMOV UR34, UR50 ;  /* 0x0000003200227c82 */ /* 0x000fe20008000000 */
[----:B------:R-:W-:Y:S01]  /*28c0*/  UMOV UR27, UR35 ;  /* 0x00000023001b7c82 */ /* 0x000fe20008000000 */
[----:B------:R-:W-:Y:S01]  /*28d0*/  UMOV UR28, UR52 ;  /* 0x00000034001c7c82 */ /* 0x000fe20008000000 */
[----:B------:R-:W-:-:S02]  /*28e0*/  UIADD3.X UR31, UPT, UPT, URZ, UR55, URZ, UP1, !UPT ;  /* 0x00000037ff1f7290 */ /* 0x000fc40008ffe4ff */
[----:B------:R-:W-:Y:S01]  /*28f0*/  ULOP3.LUT UR19, UR11, UR64, URZ, 0xfc, !UPT ;  /* 0x000000400b137292 */ /* 0x000fe2000f8efcff */
[----:B------:R-:W-:Y:S01]  /*2900*/  UTMALDG.3D.MULTICAST.2CTA [UR32], [UR22], UR4, desc[UR62] ;  /* 0x00003e20160073b4 */ /* 0x000fe20008211804 */
[----:B------:R-:W-:Y:S01]  /*2910*/  UIADD3 UR16, UPT, UPT, UR7, 0x2e400, UR16 ;  /* 0x0002e40007107890 */ /* 0x000fe2000fffe010 */
[----:B------:R-:W-:Y:S01]  /*2920*/  UMOV UR25, UR49 ;  /* 0x0000003100197c82 */ /* 0x000fe20008000000 */
[----:B------:R-:W-:Y:S01]  /*2930*/  UMOV UR26, UR42 ;  /* 0x0000002a001a7c82 */ /* 0x000fe20008000000 */
[----:B------:R-:W-:Y:S02]  /*2940*/  UIADD3 UR11, UPT, UPT, UR65, UR11, URZ ;  /* 0x0000000b410b7290 */ /* 0x000fe4000fffe0ff */
[----:B------:R-:W-:Y:S01]  /*2950*/  UIADD3.X UR47, UPT, UPT, URZ, UR55, URZ, UP0, !UPT ;  /* 0x00000037ff2f7290 */ /* 0x000fe200087fe4ff */
[----:B------:R2:W-:Y:S01]  /*2960*/  UTMALDG.3D.MULTICAST.2CTA [UR24], [UR22], UR4, desc[UR62] ;  /* 0x00003e18160073b4 */ /* 0x0005e20008211804 */
[----:B------:R-:W-:Y:S01]  /*2970*/  UMOV UR18, URZ ;  /* 0x000000ff00127c82 */ /* 0x000fe20008000000 */
[----:B------:R-:W-:Y:S01]  /*2980*/  UMOV UR21, UR52 ;  /* 0x0000003400157c82 */ /* 0x000fe20008000000 */
[----:B------:R-:W-:-:S02]  /*2990*/  UMOV UR17, UR49 ;  /* 0x0000003100117c82 */ /* 0x000fc40008000000 */
[----:B------:R1:W-:Y:S01]  /*29a0*/  UTMALDG.4D.MULTICAST.2CTA [UR16], [UR30], UR13, desc[UR62] ;  /* 0x00003e101e0073b4 */ /* 0x0003e2000821980d */
[----:B----4-:R-:W-:Y:S01]  /*29b0*/  ULOP3.LUT UR8, UR6, UR60, URZ, 0xfc, !UPT ;  /* 0x0000003c06087292 */ /* 0x010fe2000f8efcff */
[----:B------:R-:W-:-:S03]  /*29c0*/  UMOV UR9, UR49 ;  /* 0x0000003100097c82 */ /* 0x000fc60008000000 */
[----:B------:R-:W-:Y:S02]  /*29d0*/  UIADD3 UR8, UPT, UPT, UR7, 0x2f400, UR8 ;  /* 0x0002f40007087890 */ /* 0x000fe4000fffe008 */
[----:B--2---:R-:W-:Y:S01]  /*29e0*/  UPRMT UR4, URZ, 0x5410, UR56 ;  /* 0x00005410ff047896 */ /* 0x004fe20008000038 */
[----:B-1----:R-:W-:-:S08]  /*29f0*/  UMOV UR13, UR52 ;  /* 0x00000034000d7c82 */ /* 0x002fd00008000000 */
[----:B------:R4:W-:Y:S02]  /*2a00*/  UTMALDG.4D.MULTICAST.2CTA [UR8], [UR46], UR4, desc[UR62] ;  /* 0x00003e082e0073b4 */ /* 0x0009e40008219804 */
[----:B----4-:R-:W-:Y:S01]  /*2a10*/  NOP ;  /* 0x0000000000007918 */ /* 0x010fe20000000000 */
.L_x_41:
[----:B------:R-:W-:Y:S05]  /*2a20*/  BSYNC.RECONVERGENT B0 ;  /* 0x0000000000007941 */ /* 0x000fea0003800200 */
.L_x_40:
[----:B------:R-:W-:Y:S01]  /*2a30*/  UIADD3 UR15, UPT, UPT, UR15, 0x1, URZ ;  /* 0x000000010f0f7890 */ /* 0x000fe2000fffe0ff */
[----:B------:R-:W-:-:S03]  /*2a40*/  UMOV UR5, UR29 ;  /* 0x0000001d00057c82 */ /* 0x000fc60008000000 */
[----:B------:R-:W-:-:S09]  /*2a50*/  UISETP.NE.AND UP0, UPT, UR15, UR37, UPT ;  /* 0x000000250f00728c */ /* 0x000fd2000bf05270 */
[----:B------:R-:W-:Y:S05]  /*2a60*/  BRA.U UP0, `(.L_x_42) ;  /* 0xfffffff900ac7547 */ /* 0x000fea000b83ffff */
.L_x_34:
[C---:B------:R-:W-:Y:S01]  /*2a70*/  LEA R3, R11.reuse, UR7, 0x3 ;  /* 0x000000070b037c11 */ /* 0x040fe2000f8e18ff */
[----:B------:R-:W-:Y:S01]  /*2a80*/  NOP ;  /* 0x0000000000007918 */ /* 0x000fe20000000000 */
[----:B-1----:R-:W-:Y:S02]  /*2a90*/  SHF.L.U32 R0, R10, 0x1f, RZ ;  /* 0x0000001f0a007819 */ /* 0x002fe400000006ff */
[----:B------:R-:W-:Y:S02]  /*2aa0*/  LEA R5, R11, UR7, 0x4 ;  /* 0x000000070b057c11 */ /* 0x000fe4000f8e20ff */
[----:B------:R-:W1:Y:S02]  /*2ab0*/  SYNCS.PHASECHK.TRANS64.TRYWAIT P0, [R3+URZ+0x80], R0 ;  /* 0x00008000030075a7 */ /* 0x000e6400080011ff */
[----:B-1----:R-:W-:Y:S05]  /*2ac0*/  @!P0 BRA `(.L_x_43) ;  /* 0x0000006c00808947 */ /* 0x002fea0003800000 */
.L_x_140:
[----:B------:R-:W4:Y:S01]  /*2ad0*/  LDS.128 R4, [R5+0xf0] ;  /* 0x0000f00005047984 */ /* 0x000f220000000c00 */
[----:B------:R-:W-:Y:S01]  /*2ae0*/  UISETP.GE.AND UP0, UPT, UR39, 0x1, UPT ;  /* 0x000000012700788c */ /* 0x000fe2000bf06270 */
[----:B------:R-:W-:Y:S01]  /*2af0*/  @!PT LDS RZ, [RZ] ;  /* 0x00000000fffff984 */ /* 0x000fe20000000800 */
[----:B------:R-:W-:Y:S01]  /*2b00*/  @!PT LDS RZ, [RZ] ;  /* 0x00000000fffff984 */ /* 0x000fe20000000800 */
[----:B------:R-:W-:Y:S01]  /*2b10*/  @!PT LDS RZ, [RZ] ;  /* 0x00000000fffff984 */ /* 0x000fe20000000800 */
[----:B------:R-:W-:Y:S01]  /*2b20*/  @!PT LDS RZ, [RZ] ;  /* 0x00000000fffff984 */ /* 0x000fe20000000800 */
[----:B------:R1:W-:Y:S06]  /*2b30*/  MEMBAR.ALL.CTA ;  /* 0x0000000000007992 */ /* 0x0003ec0000008000 */
[----:B-1----:R-:W1:Y:S01]  /*2b40*/  FENCE.VIEW.ASYNC.S ;  /* 0x00000000000073c6 */ /* 0x002e620000000000 */
[----:B----4-:R-:W-:-:S13]  /*2b50*/  LOP3.LUT P0, RZ, R6, 0x1, RZ, 0xc0, !PT ;  /* 0x0000000106ff7812 */ /* 0x010fda000780c0ff */
[----:B-1----:R-:W-:Y:S01]  /*2b60*/  VOTEU.ANY UP1, P0 ;  /* 0x0000000000ff7886 */ /* 0x002fe20000020100 */
[----:B------:R-:W-:-:S13]  /*2b70*/  PLOP3.LUT P0, PT, PT, PT, UP1, 0x80, 0x8 ;  /* 0x000000000008781c */ /* 0x000fda0003f0f018 */
[----:B------:R-:W-:Y:S02]  /*2b80*/  @P0 LOP3.LUT R0, R5, 0xffff, RZ, 0xc0, !PT ;  /* 0x0000ffff05000812 */ /* 0x000fe400078ec0ff */
[----:B--2---:R-:W-:Y:S02]  /*2b90*/  @P0 MOV R2, R4 ;  /* 0x0000000400020202 */ /* 0x004fe40000000f00 */
[----:B------:R-:W-:Y:S01]  /*2ba0*/  @P0 R2UR UR5, R0 ;  /* 0x00000000000502ca */ /* 0x000fe200000e0000 */
[----:B------:R-:W-:Y:S01]  /*2bb0*/  VIADD R0, R3, 0x90 ;  /* 0x0000009003007836 */ /* 0x000fe20000000000 */
[----:B------:R-:W-:Y:S02]  /*2bc0*/  @P0 SHF.R.U32.HI R4, RZ, 0x10, R5 ;  /* 0x00000010ff040819 */ /* 0x000fe40000011605 */
[----:B------:R-:W-:Y:S02]  /*2bd0*/  @P0 R2UR UR6, R2 ;  /* 0x00000000020602ca */ /* 0x000fe400000e0000 */
[----:B------:R-:W-:-:S02]  /*2be0*/  PRMT R0, RZ, 0x654, R0 ;  /* 0x00000654ff007816 */ /* 0x000fc40000000000 */
[----:B------:R-:W-:Y:S02]  /*2bf0*/  @P0 R2UR UR4, R4 ;  /* 0x00000000040402ca */ /* 0x000fe400000e0000 */
[----:B------:R1:W-:Y:S03]  /*2c00*/  SYNCS.ARRIVE.TRANS64.RED.A1T0 RZ, [R0+URZ], RZ ;  /* 0x000000ff00ff79a7 */ /* 0x0003e600081004ff */
[----:B------:R-:W-:-:S04]  /*2c10*/  @UP1 UMOV UR67, UR5 ;  /* 0x0000000500431c82 */ /* 0x000fc80008000000 */
[----:B------:R-:W-:-:S04]  /*2c20*/  @UP1 UMOV UR68, UR6 ;  /* 0x0000000600441c82 */ /* 0x000fc80008000000 */
[----:B------:R-:W-:Y:S01]  /*2c30*/  @UP1 UMOV UR52, UR4 ;  /* 0x0000000400341c82 */ /* 0x000fe20008000000 */
[----:B------:R-:W-:Y:S05]  /*2c40*/  BRA.U !UP0, `(.L_x_44) ;  /* 0x0000000108d47547 */ /* 0x000fea000b800000 */
[----:B------:R-:W2:Y:S01]  /*2c50*/  LDCU.128 UR12, c[0x0][0xf10] ;  /* 0x0001e200ff0c77ac */ /* 0x000ea20008000c00 */
[----:B------:R-:W4:Y:S01]  /*2c60*/  LDCU UR11, c[0x0][0xf20] ;  /* 0x0001e400ff0b77ac */ /* 0x000f220008000800 */
[----:B------:R-:W3:Y:S01]  /*2c70*/  LDCU UR22, c[0x0][0xf0c] ;  /* 0x0001e180ff1677ac */ /* 0x000ee20008000800 */
[----:B------:R-:W1:Y:S01]  /*2c80*/  LDCU.64 UR8, c[0x0][0xf28] ;  /* 0x0001e500ff0877ac */ /* 0x000e620008000a00 */
[----:B------:R-:W-:Y:S02]  /*2c90*/  UISETP.NE.AND UP3, UPT, UR39, 0x1, UPT ;  /* 0x000000012700788c */ /* 0x000fe4000bf65270 */
[----:B--2---:R-:W-:Y:S02]  /*2ca0*/  UIMAD.WIDE.U32 UR16, UR69, UR15, URZ ;  /* 0x0000000f451072a5 */ /* 0x004fe4000f8e00ff */
[----:B------:R-:W-:Y:S02]  /*2cb0*/  UIMAD.WIDE.U32 UR4, UR70, UR12, URZ ;  /* 0x0000000c460472a5 */ /* 0x000fe4000f8e00ff */
[----:B------:R-:W-:-:S02]  /*2cc0*/  UISETP.NE.AND UP0, UPT, UR14, 0x1, UPT ;  /* 0x000000010e00788c */ /* 0x000fc4000bf05270 */
[----:B------:R-:W-:Y:S01]  /*2cd0*/  UIMAD.WIDE.U32 UR20, UR67, UR15, URZ ;  /* 0x0000000f431472a5 */ /* 0x000fe2000f8e00ff */
[----:B------:R-:W-:Y:S02]  /*2ce0*/  UMOV UR16, UR17 ;  /* 0x0000001100107c82 */ /* 0x000fe40008000000 */
[----:B------:R-:W-:Y:S01]  /*2cf0*/  UMOV UR4, UR5 ;  /* 0x0000000500047c82 */ /* 0x000fe20008000000 */
[----:B----4-:R-:W-:Y:S02]  /*2d00*/  USHF.R.U32.HI UR16, URZ, UR11, UR16 ;  /* 0x0000000bff107299 */ /* 0x010fe40008011610 */
[----:B---3--:R-:W-:Y:S02]  /*2d10*/  UISETP.NE.AND UP2, UPT, UR22, 0x1, UPT ;  /* 0x000000011600788c */ /* 0x008fe4000bf45270 */
[----:B------:R-:W-:Y:S02]  /*2d20*/  USHF.R.U32.HI UR4, URZ, UR13, UR4 ;  /* 0x0000000dff047299 */ /* 0x000fe40008011604 */
[----:B------:R-:W-:-:S02]  /*2d30*/  USEL UR5, UR69, UR16, !UP0 ;  /* 0x0000001045057287 */ /* 0x000fc4000c000000 */
[----:B------:R-:W-:Y:S02]  /*2d40*/  USEL UR6, UR70, UR4, !UP2 ;  /* 0x0000000446067287 */ /* 0x000fe4000d000000 */
[----:B-1----:R-:W-:Y:S01]  /*2d50*/  UIMAD.WIDE.U32 UR16, UR5, UR8, URZ ;  /* 0x00000008051072a5 */ /* 0x002fe2000f8e00ff */
[----:B------:R-:W-:Y:S01]  /*2d60*/  UMOV UR4, UR21 ;  /* 0x0000001500047c82 */ /* 0x000fe20008000000 */
[----:B------:R-:W-:Y:S02]  /*2d70*/  UIMAD.WIDE.U32 UR18, UR68, UR12, URZ ;  /* 0x0000000c441272a5 */ /* 0x000fe4000f8e00ff */
[----:B------:R-:W-:-:S03]  /*2d80*/  UIMAD.WIDE.U32 UR20, UR6, UR8, URZ ;  /* 0x00000008061472a5 */ /* 0x000fc6000f8e00ff */
[----:B------:R-:W-:Y:S01]  /*2d90*/  UMOV UR16, UR17 ;  /* 0x0000001100107c82 */ /* 0x000fe20008000000 */
[----:B------:R-:W-:Y:S02]  /*2da0*/  USHF.R.U32.HI UR4, URZ, UR11, UR4 ;  /* 0x0000000bff047299 */ /* 0x000fe40008011604 */
[----:B------:R-:W-:Y:S01]  /*2db0*/  @UP3 USHF.R.U32.HI UR5, URZ, UR9, UR16 ;  /* 0x00000009ff053299 */ /* 0x000fe20008011610 */
[----:B------:R-:W-:Y:S01]  /*2dc0*/  UMOV UR18, UR19 ;  /* 0x0000001300127c82 */ /* 0x000fe20008000000 */
[----:B------:R-:W-:Y:S01]  /*2dd0*/  UMOV UR20, UR21 ;  /* 0x0000001500147c82 */ /* 0x000fe20008000000 */
[----:B------:R-:W-:Y:S02]  /*2de0*/  USHF.R.U32.HI UR13, URZ, UR13, UR18 ;  /* 0x0000000dff0d7299 */ /* 0x000fe40008011612 */
[----:B------:R-:W-:Y:S02]  /*2df0*/  USEL UR4, UR67, UR4, !UP0 ;  /* 0x0000000443047287 */ /* 0x000fe4000c000000 */
[----:B------:R-:W-:-:S02]  /*2e00*/  @UP3 USHF.R.U32.HI UR6, URZ, UR9, UR20 ;  /* 0x00000009ff063299 */ /* 0x000fc40008011614 */
[----:B------:R-:W-:Y:S02]  /*2e10*/  UIMAD UR11, UR39, UR5, URZ ;  /* 0x00000005270b72a4 */ /* 0x000fe4000f8e02ff */
[----:B------:R-:W-:Y:S02]  /*2e20*/  USEL UR5, UR68, UR13, !UP2 ;  /* 0x0000000d44057287 */ /* 0x000fe4000d000000 */
[----:B------:R-:W-:Y:S02]  /*2e30*/  UIMAD UR12, UR39, UR6, URZ ;  /* 0x00000006270c72a4 */ /* 0x000fe4000f8e02ff */
[----:B------:R-:W-:Y:S02]  /*2e40*/  UISETP.GE.AND UP0, UPT, UR4, UR11, UPT ;  /* 0x0000000b0400728c */ /* 0x000fe4000bf06270 */
[----:B------:R-:W-:Y:S02]  /*2e50*/  UIMAD.WIDE.U32 UR16, UR4, UR8, URZ ;  /* 0x00000008041072a5 */ /* 0x000fe4000f8e00ff */
[----:B------:R-:W-:-:S02]  /*2e60*/  UISETP.GE.OR UP0, UPT, UR5, UR12, UP0 ;  /* 0x0000000c0500728c */ /* 0x000fc40008706670 */
        /* <DEDUP_REMOVED lines=19> */
.L_x_44:
[----:B------:R-:W2:Y:S02]  /*2fa0*/  LDCU UR4, c[0x0][0xf30] ;  /* 0x0001e600ff0477ac */ /* 0x000ea40008000800 */
[----:B--2---:R-:W-:-:S09]  /*2fb0*/  UISETP.NE.AND UP0, UPT, UR4, 0x1, UPT ;  /* 0x000000010400788c */ /* 0x004fd2000bf05270 */
[----:B------:R-:W-:Y:S05]  /*2fc0*/  BRA.U UP0, `(.L_x_45) ;  /* 0x0000000100447547 */ /* 0x000fea000b800000 */
[----:B------:R-:W2:Y:S01]  /*2fd0*/  LDCU.128 UR12, c[0x0][0xf10] ;  /* 0x0001e200ff0c77ac */ /* 0x000ea20008000c00 */
[----:B------:R-:W4:Y:S01]  /*2fe0*/  LDCU UR11, c[0x0][0xf0c] ;  /* 0x0001e180ff0b77ac */ /* 0x000f220008000800 */
[----:B------:R-:W1:Y:S01]  /*2ff0*/  LDCU UR6, c[0x0][0xf20] ;  /* 0x0001e400ff0677ac */ /* 0x000e620008000800 */
[----:B--2---:R-:W-:Y:S02]  /*3000*/  UIMAD.WIDE.U32 UR8, UR68, UR12, URZ ;  /* 0x0000000c440872a5 */ /* 0x004fe4000f8e00ff */
[----:B------:R-:W-:Y:S02]  /*3010*/  UIMAD.WIDE.U32 UR4, UR67, UR15, URZ ;  /* 0x0000000f430472a5 */ /* 0x000fe4000f8e00ff */
[----:B----4-:R-:W-:Y:S02]  /*3020*/  UISETP.NE.AND UP2, UPT, UR11, 0x1, UPT ;  /* 0x000000010b00788c */ /* 0x010fe4000bf45270 */
[----:B------:R-:W-:Y:S01]  /*3030*/  UISETP.NE.AND UP0, UPT, UR14, 0x1, UPT ;  /* 0x000000010e00788c */ /* 0x000fe2000bf05270 */
[----:B------:R-:W-:-:S02]  /*3040*/  UMOV UR8, UR9 ;  /* 0x0000000900087c82 */ /* 0x000fc40008000000 */
[----:B------:R-:W-:Y:S01]  /*3050*/  UMOV UR4, UR5 ;  /* 0x0000000500047c82 */ /* 0x000fe20008000000 */
[----:B------:R-:W-:Y:S02]  /*3060*/  USHF.R.U32.HI UR13, URZ, UR13, UR8 ;  /* 0x0000000dff0d7299 */ /* 0x000fe40008011608 */
[----:B-1----:R-:W-:Y:S02]  /*3070*/  USHF.R.U32.HI UR4, URZ, UR6, UR4 ;  /* 0x00000006ff047299 */ /* 0x002fe40008011604 */
[----:B------:R-:W-:Y:S02]  /*3080*/  USEL UR5, UR68, UR13, !UP2 ;  /* 0x0000000d44057287 */ /* 0x000fe4000d000000 */
[----:B------:R-:W-:-:S04]  /*3090*/  USEL UR4, UR67, UR4, !UP0 ;  /* 0x0000000443047287 */ /* 0x000fc8000c000000 */
[----:B------:R-:W-:Y:S02]  /*30a0*/  UIADD3 UR6, UPT, UPT, UR5, -UR4, URZ ;  /* 0x8000000405067290 */ /* 0x000fe4000fffe0ff */
[----:B------:R-:W-:Y:S02]  /*30b0*/  UIADD3 UR4, UPT, UPT, -UR5, UR4, URZ ;  /* 0x0000000405047290 */ /* 0x000fe4000fffe1ff */
[----:B------:R-:W-:Y:S02]  /*30c0*/  UIMAD UR67, UR6, UR14, UR67 ;  /* 0x0000000e064372a4 */ /* 0x000fe4000f8e0243 */
[----:B------:R-:W-:-:S12]  /*30d0*/  UIMAD UR68, UR4, UR11, UR68 ;  /* 0x0000000b044472a4 */ /* 0x000fd8000f8e0244 */
.L_x_45:
[----:B------:R-:W-:Y:S01]  /*30e0*/  VIADD R11, R11, 0x1 ;  /* 0x000000010b0b7836 */ /* 0x000fe20000000000 */
[----:B------:R-:W-:Y:S02]  /*30f0*/  R2UR UR5, R91 ;  /* 0x000000005b0572ca */ /* 0x000fe400000e0000 */
[----:B------:R-:W-:Y:S02]  /*3100*/  R2UR UR4, R90 ;  /* 0x000000005a0472ca */ /* 0x000fe400000e0000 */
[C---:B------:R-:W-:Y:S02]  /*3110*/  ISETP.NE.AND P0, PT, R11.reuse, 0x2, PT ;  /* 0x000000020b00780c */ /* 0x040fe40003f05270 */
[----:B------:R-:W-:Y:S02]  /*3120*/  PLOP3.LUT P2, PT, PT, PT, PT, 0x80, 0x8 ;  /* 0x000000000008781c */ /* 0x000fe40003f4f070 */
[----:B------:R-:W-:Y:S02]  /*3130*/  SEL R3, RZ, 0x1, P0 ;  /* 0x00000001ff037807 */ /* 0x000fe40000000000 */
[----:B------:R-:W-:-:S02]  /*3140*/  SEL R11, R11, RZ, P0 ;  /* 0x000000ff0b0b7207 */ /* 0x000fc40000000000 */
[----:B------:R-:W-:Y:S01]  /*3150*/  LOP3.LUT R10, R10, R3, RZ, 0x3c, !PT ;  /* 0x000000030a0a7212 */ /* 0x000fe200078e3cff */
[----:B------:R-:W-:Y:S02]  /*3160*/  UIADD3 UR25, UPT, UPT, UR68, UR5, URZ ;  /* 0x0000000544197290 */ /* 0x000fe4000fffe0ff */
[----:B------:R-:W-:Y:S01]  /*3170*/  UIADD3 UR28, UPT, UPT, UR67, UR4, URZ ;  /* 0x00000004431c7290 */ /* 0x000fe2000fffe0ff */
[----:B------:R-:W-:Y:S11]  /*3180*/  BRA.U UP1, `(.L_x_46) ;  /* 0xffffffe901c47547 */ /* 0x000ff6000b83ffff */
[----:B------:R-:W-:Y:S01]  /*3190*/  UIADD3 UR7, UPT, UPT, UR7, 0x20, URZ ;  /* 0x0000002007077890 */ /* 0x000fe2000fffe0ff */
[----:B------:R-:W-:-:S03]  /*31a0*/  SHF.L.U32 R3, R12, 0x1f, RZ ;  /* 0x0000001f0c037819 */ /* 0x000fc600000006ff */
[----:B------:R-:W-:-:S09]  /*31b0*/  ULEA UR4, UR29, UR7, 0x3 ;  /* 0x000000071d047291 */ /* 0x000fd2000f8e18ff */
[----:B------:R-:W2:Y:S02]  /*31c0*/  SYNCS.PHASECHK.TRANS64.TRYWAIT P0, [UR4], R3 ;  /* 0x00000003ff0075a7 */ /* 0x000ea40008001104 */
[----:B--2---:R-:W-:Y:S05]  /*31d0*/  @!P0 BRA `(.L_x_47) ;  /* 0x0000006400d08947 */ /* 0x004fea0003800000 */
.L_x_142:
[----:B------:R-:W-:-:S04]  /*31e0*/  UIADD3 UR4, UPT, UPT, UR29, 0x1, URZ ;  /* 0x000000011d047890 */ /* 0x000fc8000fffe0ff */
[----:B------:R-:W-:-:S04]  /*31f0*/  UISETP.NE.AND UP0, UPT, UR4, 0x4, UPT ;  /* 0x000000040400788c */ /* 0x000fc8000bf05270 */
[----:B------:R-:W-:Y:S02]  /*3200*/  USEL UR6, URZ, 0x1, UP0 ;  /* 0x00000001ff067887 */ /* 0x000fe40008000000 */
[----:B------:R-:W-:-:S04]  /*3210*/  USEL UR4, UR4, URZ, UP0 ;  /* 0x000000ff04047287 */ /* 0x000fc80008000000 */
[----:B------:R-:W-:Y:S01]  /*3220*/  ULEA UR5, UR4, UR7, 0x3 ;  /* 0x0000000704057291 */ /* 0x000fe2000f8e18ff */
[----:B------:R-:W-:-:S04]  /*3230*/  LOP3.LUT R2, R12, UR6, RZ, 0x3c, !PT ;  /* 0x000000060c027c12 */ /* 0x000fc8000f8e3cff */
[----:B-1----:R-:W-:-:S04]  /*3240*/  SHF.L.U32 R3, R2, 0x1f, RZ ;  /* 0x0000001f02037819 */ /* 0x002fc800000006ff */
[----:B------:R-:W1:Y:S02]  /*3250*/  SYNCS.PHASECHK.TRANS64.TRYWAIT P0, [UR5], R3 ;  /* 0x00000003ff0075a7 */ /* 0x000e640008001105 */
[----:B-1----:R-:W-:Y:S05]  /*3260*/  @!P0 BRA `(.L_x_48) ;  /* 0x0000006400c48947 */ /* 0x002fea0003800000 */
.L_x_144:
        /* <DEDUP_REMOVED lines=9> */
.L_x_146:
[----:B------:R-:W-:-:S04]  /*3300*/  UIADD3 UR4, UPT, UPT, UR4, 0x1, URZ ;  /* 0x0000000104047890 */ /* 0x000fc8000fffe0ff */
[----:B------:R-:W-:-:S04]  /*3310*/  UISETP.NE.AND UP0, UPT, UR4, 0x4, UPT ;  /* 0x000000040400788c */ /* 0x000fc8000bf05270 */
[----:B------:R-:W-:Y:S02]  /*3320*/  USEL UR5, URZ, 0x1, UP0 ;  /* 0x00000001ff057887 */ /* 0x000fe40008000000 */
[----:B------:R-:W-:-:S04]  /*3330*/  USEL UR4, UR4, URZ, UP0 ;  /* 0x000000ff04047287 */ /* 0x000fc80008000000 */
[----:B------:R-:W-:Y:S01]  /*3340*/  ULEA UR4, UR4, UR7, 0x3 ;  /* 0x0000000704047291 */ /* 0x000fe2000f8e18ff */
[----:B-1----:R-:W-:-:S04]  /*3350*/  LOP3.LUT R3, R2, UR5, RZ, 0x3c, !PT ;  /* 0x0000000502037c12 */ /* 0x002fc8000f8e3cff */
[----:B------:R-:W-:Y:S01]  /*3360*/  SHF.L.U32 R3, R3, 0x1f, RZ ;  /* 0x0000001f03037819 */ /* 0x000fe200000006ff */
[----:B------:R-:W-:-:S07]  /*3370*/  IMAD.U32 R0, RZ, RZ, UR4 ;  /* 0x00000004ff007e24 */ /* 0x000fce000f8e00ff */
.L_x_50:
[----:B-1----:R1:W2:Y:S02]  /*3380*/  SYNCS.PHASECHK.TRANS64.TRYWAIT P0, [R0+URZ], R3 ;  /* 0x00000003000075a7 */ /* 0x0022a400080011ff */
[----:B--2---:R-:W-:Y:S05]  /*3390*/  @!P0 NANOSLEEP.SYNCS 0x989680 ;  /* 0x009896800000895d */ /* 0x004fea0003900000 */
[----:B------:R-:W2:Y:S02]  /*33a0*/  @!P0 SYNCS.PHASECHK.TRANS64 P0, [R0+URZ], R3 ;  /* 0x00000003000085a7 */ /* 0x000ea400080010ff */
[----:B--2---:R-:W-:Y:S05]  /*33b0*/  @P0 EXIT ;  /* 0x000000000000094d */ /* 0x004fea0003800000 */
[----:B------:R-:W-:Y:S05]  /*33c0*/  BRA `(.L_x_50) ;  /* 0xfffffffc00ec7947 */ /* 0x000fea000383ffff */
.L_x_22:
[----:B------:R-:W-:-:S13]  /*33d0*/  R2UR UR4, R92 ;  /* 0x000000005c0472ca */ /* 0x000fda00000e0000 */
[----:B------:R-:W-:-:S04]  /*33e0*/  UISETP.NE.AND UP0, UPT, UR4, URZ, UPT ;  /* 0x000000ff0400728c */ /* 0x000fc8000bf05270 */
[----:B------:R-:W-:-:S09]  /*33f0*/  UISETP.NE.OR UP0, UPT, UR24, 0x1, UP0 ;  /* 0x000000011800788c */ /* 0x000fd20008705670 */
[----:B------:R-:W-:Y:S05]  /*3400*/  BRA.U UP0, `(.L_x_51) ;  /* 0x0000000500507547 */ /* 0x000fea000b800000 */
[----:B------:R-:W-:Y:S01]  /*3410*/  R2UR UR4, R92 ;  /* 0x000000005c0472ca */ /* 0x000fe200000e0000 */
[----:B------:R-:W-:Y:S01]  /*3420*/  IMAD.MOV.U32 R12, RZ, RZ, 0x1 ;  /* 0x00000001ff0c7424 */ /* 0x000fe200078e00ff */
[----:B------:R-:W-:Y:S02]  /*3430*/  ISETP.GE.U32.AND P2, PT, R5, 0x8, PT ;  /* 0x000000080500780c */ /* 0x000fe40003f46070 */
[----:B------:R-:W-:Y:S01]  /*3440*/  CS2R R6, SRZ ;  /* 0x0000000000067805 */ /* 0x000fe2000001ff00 */
[----:B------:R-:W-:Y:S01]  /*3450*/  IMAD.MOV.U32 R3, RZ, RZ, RZ ;  /* 0x000000ffff037224 */ /* 0x000fe200078e00ff */
[----:B------:R-:W-:Y:S01]  /*3460*/  UMOV UR6, 0x400 ;  /* 0x0000040000067882 */ /* 0x000fe20000000000 */
[----:B------:R-:W-:Y:S01]  /*3470*/  IMAD.MOV.U32 R4, RZ, RZ, RZ ;  /* 0x000000ffff047224 */ /* 0x000fe200078e00ff */
[----:B------:R-:W-:-:S05]  /*3480*/  UMOV UR5, URZ ;  /* 0x000000ff00057c82 */ /* 0x000fca0008000000 */
[----:B------:R-:W-:-:S12]  /*3490*/  ULEA UR6, UR4, UR6, 0x18 ;  /* 0x0000000604067291 */ /* 0x000fd8000f8ec0ff */
.L_x_55:
[----:B------:R-:W-:Y:S02]  /*34a0*/  LEA R0, R3, UR6, 0x3 ;  /* 0x0000000603007c11 */ /* 0x000fe4000f8e18ff */
[----:B------:R-:W-:-:S03]  /*34b0*/  SHF.L.U32 R9, R4, 0x1f, RZ ;  /* 0x0000001f04097819 */ /* 0x000fc600000006ff */
[----:B------:R-:W-:Y:S01]  /*34c0*/  VIADD R8, R0, 0xd0 ;  /* 0x000000d000087836 */ /* 0x000fe20000000000 */
[----:B------:R-:W1:Y:S02]  /*34d0*/  SYNCS.PHASECHK.TRANS64.TRYWAIT P0, [R0+URZ+0xc0], R9 ;  /* 0x0000c009000075a7 */ /* 0x000e6400080011ff */
[----:B-1----:R-:W-:Y:S05]  /*34e0*/  @!P0 BRA `(.L_x_52) ;  /* 0x0000006400548947 */ /* 0x002fea0003800000 */
.L_x_147:
[----:B------:R-:W-:Y:S01]  /*34f0*/  ULEA UR4, UR5, UR6, 0x3 ;  /* 0x0000000605047291 */ /* 0x000fe2000f8e18ff */
[----:B------:R-:W-:Y:S01]  /*3500*/  PRMT R8, RZ, 0x654, R8 ;  /* 0x00000654ff087816 */ /* 0x000fe20000000008 */
[----:B-1----:R-:W-:Y:S01]  /*3510*/  @!P2 IMAD.MOV.U32 R9, RZ, RZ, 0x10 ;  /* 0x00000010ff09a424 */ /* 0x002fe200078e00ff */
[----:B------:R-:W-:Y:S01]  /*3520*/  SHF.L.U32 R11, R12, 0x1f, RZ ;  /* 0x0000001f0c0b7819 */ /* 0x000fe200000006ff */
[----:B------:R-:W-:Y:S01]  /*3530*/  UIADD3 UR7, UPT, UPT, UR4, 0x80, URZ ;  /* 0x0000008004077890 */ /* 0x000fe2000fffe0ff */
[----:B------:R1:W-:Y:S05]  /*3540*/  SYNCS.ARRIVE.TRANS64.RED.A1T0 RZ, [R8+URZ], RZ ;  /* 0x000000ff08ff79a7 */ /* 0x0003ea00081004ff */
[----:B------:R-:W-:Y:S01]  /*3550*/  IMAD.U32 R0, RZ, RZ, UR7 ;  /* 0x00000007ff007e24 */ /* 0x000fe2000f8e00ff */
[----:B------:R-:W2:Y:S04]  /*3560*/  SYNCS.PHASECHK.TRANS64.TRYWAIT P0, [UR4+0x90], R11 ;  /* 0x0000900bff0075a7 */ /* 0x000ea80008001104 */
[----:B------:R-:W-:Y:S01]  /*3570*/  PRMT R13, R5, 0x654, R0 ;  /* 0x00000654050d7816 */ /* 0x000fe20000000000 */
[----:B-12---:R-:W-:Y:S06]  /*3580*/  @!P0 BRA `(.L_x_53) ;  /* 0x0000006400408947 */ /* 0x006fec0003800000 */
.L_x_149:
[----:B------:R-:W-:Y:S01]  /*3590*/  ULEA UR8, UR5, UR6, 0x4 ;  /* 0x0000000605087291 */ /* 0x000fe2000f8e20ff */
[----:B------:R-:W-:Y:S01]  /*35a0*/  SEL R2, R13, R2, !P2 ;  /* 0x000000020d027207 */ /* 0x000fe20005000000 */
[----:B------:R-:W-:Y:S01]  /*35b0*/  UIADD3 UR9, UPT, UPT, UR4, 0x80, URZ ;  /* 0x0000008004097890 */ /* 0x000fe2000fffe0ff */
[----:B-1----:R-:W-:Y:S01]  /*35c0*/  LEA R0, R7, UR6, 0x3 ;  /* 0x0000000607007c11 */ /* 0x002fe2000f8e18ff */
[----:B------:R-:W-:Y:S01]  /*35d0*/  UIADD3 UR8, UPT, UPT, UR8, 0xf0, URZ ;  /* 0x000000f008087890 */ /* 0x000fe2000fffe0ff */
[----:B------:R1:W-:Y:S01]  /*35e0*/  @!P2 SYNCS.ARRIVE.TRANS64.RED RZ, [R2+URZ], R9 ;  /* 0x0000000902ffa9a7 */ /* 0x0003e200080004ff */
[----:B------:R-:W-:Y:S01]  /*35f0*/  UIADD3 UR4, UPT, UPT, UR5, 0x1, URZ ;  /* 0x0000000105047890 */ /* 0x000fe2000fffe0ff */
[----:B------:R-:W-:-:S03]  /*3600*/  VIADD R3, R3, 0x1 ;  /* 0x0000000103037836 */ /* 0x000fc60000000000 */
[----:B------:R-:W-:Y:S02]  /*3610*/  UISETP.NE.AND UP0, UPT, UR4, 0x2, UPT ;  /* 0x000000020400788c */ /* 0x000fe4000bf05270 */
[----:B------:R-:W-:Y:S01]  /*3620*/  ISETP.NE.AND P0, PT, R3, 0x2, PT ;  /* 0x000000020300780c */ /* 0x000fe20003f05270 */
[----:B------:R-:W-:Y:S06]  /*3630*/  UGETNEXTWORKID.BROADCAST [UR8], [UR9] ;  /* 0x00000000080073ca */ /* 0x000fec0008000100 */
[----:B------:R-:W-:Y:S02]  /*3640*/  USEL UR7, URZ, 0x1, UP0 ;  /* 0x00000001ff077887 */ /* 0x000fe40008000000 */
[----:B------:R-:W-:-:S04]  /*3650*/  USEL UR5, UR4, URZ, UP0 ;  /* 0x000000ff04057287 */ /* 0x000fc80008000000 */
[----:B------:R-:W-:Y:S02]  /*3660*/  LOP3.LUT R12, R12, UR7, RZ, 0x3c, !PT ;  /* 0x000000070c0c7c12 */ /* 0x000fe4000f8e3cff */
[----:B-1----:R-:W-:-:S04]  /*3670*/  SHF.L.U32 R9, R6, 0x1f, RZ ;  /* 0x0000001f06097819 */ /* 0x002fc800000006ff */
[----:B------:R-:W1:Y:S02]  /*3680*/  SYNCS.PHASECHK.TRANS64.TRYWAIT P1, [R0+URZ+0x80], R9 ;  /* 0x00008009000075a7 */ /* 0x000e6400080211ff */
[----:B-1----:R-:W-:Y:S05]  /*3690*/  @!P1 BRA `(.L_x_54) ;  /* 0x0000006400149947 */ /* 0x002fea0003800000 */
.L_x_150:
[C---:B------:R-:W-:Y:S01]  /*36a0*/  LEA R8, R7.reuse, UR6, 0x4 ;  /* 0x0000000607087c11 */ /* 0x040fe2000f8e20ff */
[----:B------:R-:W-:Y:S01]  /*36b0*/  VIADD R7, R7, 0x1 ;  /* 0x0000000107077836 */ /* 0x000fe20000000000 */
[----:B------:R-:W-:Y:S01]  /*36c0*/  SEL R3, R3, RZ, P0 ;  /* 0x000000ff03037207 */ /* 0x000fe20000000000 */
[----:B-1----:R-:W-:-:S03]  /*36d0*/  VIADD R0, R0, 0x90 ;  /* 0x0000009000007836 */ /* 0x002fc60000000000 */
[----:B------:R-:W1:Y:S01]  /*36e0*/  LDS.128 R8, [R8+0xf0] ;  /* 0x0000f00008087984 */ /* 0x000e620000000c00 */
[C---:B------:R-:W-:Y:S02]  /*36f0*/  ISETP.NE.AND P1, PT, R7.reuse, 0x2, PT ;  /* 0x000000020700780c */ /* 0x040fe40003f25270 */
[----:B------:R-:W-:Y:S01]  /*3700*/  PRMT R0, RZ, 0x654, R0 ;  /* 0x00000654ff007816 */ /* 0x000fe20000000000 */
[----:B------:R-:W-:Y:S01]  /*3710*/  @!PT LDS RZ, [RZ] ;  /* 0x00000000fffff984 */ /* 0x000fe20000000800 */
[----:B------:R-:W-:Y:S01]  /*3720*/  @!PT LDS RZ, [RZ] ;  /* 0x00000000fffff984 */ /* 0x000fe20000000800 */
[----:B------:R-:W-:Y:S01]  /*3730*/  @!PT LDS RZ, [RZ] ;  /* 0x00000000fffff984 */ /* 0x000fe20000000800 */
[----:B------:R-:W-:Y:S01]  /*3740*/  @!PT LDS RZ, [RZ] ;  /* 0x00000000fffff984 */ /* 0x000fe20000000800 */
[----:B------:R2:W-:Y:S06]  /*3750*/  MEMBAR.ALL.CTA ;  /* 0x0000000000007992 */ /* 0x0005ec0000008000 */
[----:B--2---:R-:W2:Y:S01]  /*3760*/  FENCE.VIEW.ASYNC.S ;  /* 0x00000000000073c6 */ /* 0x004ea20000000000 */
[----:B------:R-:W-:Y:S01]  /*3770*/  SEL R7, R7, RZ, P1 ;  /* 0x000000ff07077207 */ /* 0x000fe20000800000 */
[----:B--2---:R2:W-:Y:S01]  /*3780*/  SYNCS.ARRIVE.TRANS64.RED.A1T0 RZ, [R0+URZ], RZ ;  /* 0x000000ff00ff79a7 */ /* 0x0045e200081004ff */
[----:B-1----:R-:W-:-:S02]  /*3790*/  LOP3.LUT P3, RZ, R10, 0x1, RZ, 0xc0, !PT ;  /* 0x000000010aff7812 */ /* 0x002fc4000786c0ff */
[----:B------:R-:W-:Y:S02]  /*37a0*/  SEL R9, RZ, 0x1, P0 ;  /* 0x00000001ff097807 */ /* 0x000fe40000000000 */
[----:B------:R-:W-:Y:S02]  /*37b0*/  SEL R11, RZ, 0x1, P1 ;  /* 0x00000001ff0b7807 */ /* 0x000fe40000800000 */
[----:B------:R-:W-:Y:S02]  /*37c0*/  LOP3.LUT R4, R4, R9, RZ, 0x3c, !PT ;  /* 0x0000000904047212 */ /* 0x000fe400078e3cff */
[----:B------:R-:W-:-:S05]  /*37d0*/  LOP3.LUT R6, R6, R11, RZ, 0x3c, !PT ;  /* 0x0000000b06067212 */ /* 0x000fca00078e3cff */
[----:B--2---:R-:W-:Y:S05]  /*37e0*/  @P3 BRA `(.L_x_55) ;  /* 0xfffffffc002c3947 */ /* 0x004fea000383ffff */
[----:B------:R-:W-:Y:S01]  /*37f0*/  ULEA UR4, UR5, UR6, 0x3 ;  /* 0x0000000605047291 */ /* 0x000fe2000f8e18ff */
[----:B------:R-:W-:-:S08]  /*3800*/  SHF.L.U32 R3, R12, 0x1f, RZ ;  /* 0x0000001f0c037819 */ /* 0x000fd000000006ff */
[----:B------:R-:W1:Y:S02]  /*3810*/  SYNCS.PHASECHK.TRANS64 P0, [UR4+0x90], R3 ;  /* 0x00009003ff0075a7 */ /* 0x000e640008001004 */
[----:B-1----:R-:W-:Y:S05]  /*3820*/  @P0 BRA `(.L_x_56) ;  /* 0x0000000000080947 */ /* 0x002fea0003800000 */
[----:B------:R-:W1:Y:S02]  /*3830*/  SYNCS.PHASECHK.TRANS64.TRYWAIT P0, [UR4+0x90], R3 ;  /* 0x00009003ff0075a7 */ /* 0x000e640008001104 */
[----:B-1----:R-:W-:Y:S05]  /*3840*/  @!P0 BRA `(.L_x_57) ;  /* 0x0000006000bc8947 */ /* 0x002fea0003800000 */
.L_x_56:
[----:B------:R-:W-:-:S04]  /*3850*/  UIADD3 UR7, UPT, UPT, UR5, 0x1, URZ ;  /* 0x0000000105077890 */ /* 0x000fc8000fffe0ff */
[----:B------:R-:W-:-:S04]  /*3860*/  UISETP.NE.AND UP0, UPT, UR7, 0x2, UPT ;  /* 0x000000020700788c */ /* 0x000fc8000bf05270 */
[----:B------:R-:W-:Y:S02]  /*3870*/  USEL UR8, URZ, 0x1, UP0 ;  /* 0x00000001ff087887 */ /* 0x000fe40008000000 */
[----:B------:R-:W-:-:S04]  /*3880*/  USEL UR7, UR7, URZ, UP0 ;  /* 0x000000ff07077287 */ /* 0x000fc80008000000 */
[----:B------:R-:W-:Y:S01]  /*3890*/  ULEA UR7, UR7, UR6, 0x3 ;  /* 0x0000000607077291 */ /* 0x000fe2000f8e18ff */
[----:B-1----:R-:W-:-:S04]  /*38a0*/  LOP3.LUT R3, R12, UR8, RZ, 0x3c, !PT ;  /* 0x000000080c037c12 */ /* 0x002fc8000f8e3cff */
[----:B------:R-:W-:-:S04]  /*38b0*/  SHF.L.U32 R0, R3, 0x1f, RZ ;  /* 0x0000001f03007819 */ /* 0x000fc800000006ff */
[----:B------:R-:W1:Y:S02]  /*38c0*/  SYNCS.PHASECHK.TRANS64 P0, [UR7+0x90], R0 ;  /* 0x00009000ff0075a7 */ /* 0x000e640008001007 */
[----:B-1----:R-:W-:Y:S05]  /*38d0*/  @P0 EXIT ;  /* 0x000000000000094d */ /* 0x002fea0003800000 */
[----:B------:R-:W-:Y:S02]  /*38e0*/  SHF.L.U32 R3, R3, 0x1f, RZ ;  /* 0x0000001f03037819 */ /* 0x000fe400000006ff */
[----:B------:R-:W-:-:S07]  /*38f0*/  MOV R0, UR7 ;  /* 0x0000000700007c02 */ /* 0x000fce0008000f00 */
.L_x_58:
[----:B-1----:R1:W2:Y:S02]  /*3900*/  SYNCS.PHASECHK.TRANS64.TRYWAIT P0, [R0+URZ+0x90], R3 ;  /* 0x00009003000075a7 */ /* 0x0022a400080011ff */
[----:B--2---:R-:W-:Y:S05]  /*3910*/  @!P0 NANOSLEEP.SYNCS 0x989680 ;  /* 0x009896800000895d */ /* 0x004fea0003900000 */
[----:B------:R-:W2:Y:S02]  /*3920*/  @!P0 SYNCS.PHASECHK.TRANS64 P0, [R0+URZ+0x90], R3 ;  /* 0x00009003000085a7 */ /* 0x000ea400080010ff */
[----:B--2---:R-:W-:Y:S05]  /*3930*/  @P0 EXIT ;  /* 0x000000000000094d */ /* 0x004fea0003800000 */
[----:B------:R-:W-:Y:S05]  /*3940*/  BRA `(.L_x_58) ;  /* 0xfffffffc00ec7947 */ /* 0x000fea000383ffff */
.L_x_51:
[----:B------:R-:W-:Y:S05]  /*3950*/  BRA.U UP6, `(.L_x_59) ;  /* 0x00000021060c7547 */ /* 0x000fea000b800000 */
[----:B------:R-:W-:Y:S01]  /*3960*/  R2UR UR4, R92 ;  /* 0x000000005c0472ca */ /* 0x000fe200000e0000 */
[----:B------:R-:W-:Y:S01]  /*3970*/  UMOV UR5, 0x40 ;  /* 0x0000004000057882 */ /* 0x000fe20000000000 */
[----:B------:R-:W-:Y:S01]  /*3980*/  NOP ;  /* 0x0000000000007918 */ /* 0x000fe20000000000 */
[----:B------:R-:W-:-:S10]  /*3990*/  UMOV UR6, 0x400 ;  /* 0x0000040000067882 */ /* 0x000fd40000000000 */
[----:B------:R-:W-:Y:S02]  /*39a0*/  ULEA UR5, UR4, UR5, 0x18 ;  /* 0x0000000504057291 */ /* 0x000fe4000f8ec0ff */
[----:B------:R-:W-:-:S07]  /*39b0*/  ULEA UR6, UR4, UR6, 0x18 ;  /* 0x0000000604067291 */ /* 0x000fce000f8ec0ff */
[----:B------:R-:W1:Y:S02]  /*39c0*/  LDS.U8 R5, [UR5+0x1c] ;  /* 0x00001c05ff057984 */ /* 0x000e640008000000 */
[----:B-1----:R-:W-:-:S13]  /*39d0*/  ISETP.NE.AND P0, PT, R5, RZ, PT ;  /* 0x000000ff0500720c */ /* 0x002fda0003f05270 */
[----:B------:R-:W-:Y:S05]  /*39e0*/  @P0 BRA `(.L_x_60) ;  /* 0x0000000400180947 */ /* 0x000fea0003800000 */
[----:B------:R-:W-:Y:S01]  /*39f0*/  R2UR UR4, R2 ;  /* 0x00000000020472ca */ /* 0x000fe200000e0000 */
[----:B------:R-:W-:-:S12]  /*3a00*/  UIADD3 UR7, UPT, UPT, UR5, 0x8, URZ ;  /* 0x0000000805077890 */ /* 0x000fd8000fffe0ff */
[----:B------:R-:W-:-:S09]  /*3a10*/  UISETP.NE.U32.AND UP1, UPT, UR4, 0x1, UPT ;  /* 0x000000010400788c */ /* 0x000fd2000bf25070 */
[----:B------:R-:W-:Y:S05]  /*3a20*/  BRA.U !UP1, `(.L_x_61) ;  /* 0x0000000109a47547 */ /* 0x000fea000b800000 */
[----:B------:R-:W-:Y:S01]  /*3a30*/  ELECT P0, URZ, PT ;  /* 0x0000000000ff782f */ /* 0x000fe20003800000 */
[----:B------:R-:W-:-:S12]  /*3a40*/  BSSY B0, `(.L_x_61) ;  /* 0x0000027000007945 */ /* 0x000fd80003800000 */
[----:B------:R-:W-:Y:S05]  /*3a50*/  @!P0 BRA `(.L_x_62) ;  /* 0x0000000000948947 */ /* 0x000fea0003800000 */
[----:B------:R-:W-:-:S05]  /*3a60*/  UMOV UR4, 0x10 ;  /* 0x0000001000047882 */ /* 0x000fca0000000000 */
[----:B------:R-:W-:Y:S04]  /*3a70*/  DEPBAR.LE SB1, 0x36 ;  /* 0x00009d800000791a */ /* 0x000fe80000000000 */
[----:B------:R-:W1:Y:S02]  /*3a80*/  UTCATOMSWS.2CTA.FIND_AND_SET.ALIGN UP0, UR4, UR4 ;  /* 0x00000004000475e3 */ /* 0x000e640008200800 */
[----:B-1----:R-:W-:Y:S01]  /*3a90*/  MOV R12, UR4 ;  /* 0x00000004000c7c02 */ /* 0x002fe20008000f00 */
[----:B------:R-:W-:Y:S06]  /*3aa0*/  BRA.U UP0, `(.L_x_63) ;  /* 0x0000000100187547 */ /* 0x000fec000b800000 */
.L_x_64:
[----:B------:R-:W-:Y:S05]  /*3ab0*/  NANOSLEEP 0x64 ;  /* 0x000000640000795d */ /* 0x000fea0003800000 */
[----:B------:R-:W-:-:S05]  /*3ac0*/  UMOV UR4, 0x10 ;  /* 0x0000001000047882 */ /* 0x000fca0000000000 */
[----:B------:R-:W-:Y:S04]  /*3ad0*/  DEPBAR.LE SB1, 0x36 ;  /* 0x00009d800000791a */ /* 0x000fe80000000000 */
[----:B------:R-:W1:Y:S02]  /*3ae0*/  UTCATOMSWS.2CTA.FIND_AND_SET.ALIGN UP0, UR4, UR4 ;  /* 0x00000004000475e3 */ /* 0x000e640008200800 */
[----:B-1----:R-:W-:Y:S01]  /*3af0*/  MOV R12, UR4 ;  /* 0x00000004000c7c02 */ /* 0x002fe20008000f00 */
[----:B------:R-:W-:Y:S05]  /*3b00*/  BRA.U !UP0, `(.L_x_64) ;  /* 0xfffffffd08e87547 */ /* 0x000fea000b83ffff */
.L_x_63:
[----:B------:R-:W1:Y:S01]  /*3b10*/  LDS R8, [UR5+0x10] ;  /* 0x00001005ff087984 */ /* 0x000e620008000800 */
[----:B------:R-:W-:Y:S01]  /*3b20*/  R2UR UR4, R0 ;  /* 0x00000000000472ca */ /* 0x000fe200000e0000 */
[----:B------:R-:W-:-:S04]  /*3b30*/  IMAD.U32 R5, RZ, RZ, UR6 ;  /* 0x00000006ff057e24 */ /* 0x000fc8000f8e00ff */
[----:B------:R-:W-:-:S08]  /*3b40*/  VIADD R5, R5, 0x110 ;  /* 0x0000011005057836 */ /* 0x000fd00000000000 */
[----:B------:R-:W-:Y:S02]  /*3b50*/  MOV R6, UR4 ;  /* 0x0000000400067c02 */ /* 0x000fe40008000f00 */
[----:B-1----:R-:W-:-:S04]  /*3b60*/  SHF.L.U32 R8, R8, 0x1f, RZ ;  /* 0x0000001f08087819 */ /* 0x002fc800000006ff */
[----:B------:R-:W1:Y:S02]  /*3b70*/  SYNCS.PHASECHK.TRANS64.TRYWAIT P0, [UR5+0x8], R8 ;  /* 0x00000808ff0075a7 */ /* 0x000e640008001105 */
[----:B-1----:R-:W-:Y:S05]  /*3b80*/  @P0 BRA `(.L_x_65) ;  /* 0x0000000000080947 */ /* 0x002fea0003800000 */
[----:B------:R-:W1:Y:S02]  /*3b90*/  SYNCS.PHASECHK.TRANS64.TRYWAIT P0, [UR5+0x8], R8 ;  /* 0x00000808ff0075a7 */ /* 0x000e640008001105 */
[----:B-1----:R-:W-:Y:S05]  /*3ba0*/  @!P0 BRA `(.L_x_66) ;  /* 0x0000005c00fc8947 */ /* 0x002fea0003800000 */
.L_x_65:
[----:B------:R-:W-:Y:S01]  /*3bb0*/  R2UR UR4, R0 ;  /* 0x00000000000472ca */ /* 0x000fe200000e0000 */
[----:B------:R-:W-:Y:S01]  /*3bc0*/  IMAD.MOV.U32 R9, RZ, RZ, 0xffff ;  /* 0x0000ffffff097424 */ /* 0x000fe200078e00ff */
[----:B------:R-:W-:Y:S01]  /*3bd0*/  PRMT R6, R6, 0x654, R5 ;  /* 0x0000065406067816 */ /* 0x000fe20000000005 */
[----:B------:R-:W-:Y:S02]  /*3be0*/  HFMA2 R5, -RZ, RZ, 0, 5.9604644775390625e-08 ;  /* 0x00000001ff057431 */ /* 0x000fe400000001ff */
[----:B-1----:R-:W-:Y:S02]  /*3bf0*/  IMAD.MOV.U32 R8, RZ, RZ, 0x4 ;  /* 0x00000004ff087424 */ /* 0x002fe400078e00ff */
[----:B------:R-:W-:Y:S01]  /*3c00*/  IMAD.SHL.U32 R11, R12, 0x20, RZ ;  /* 0x000000200c0b7824 */ /* 0x000fe200078e00ff */
[----:B------:R-:W-:-:S05]  /*3c10*/  SHF.L.U32 R10, R9, R12, RZ ;  /* 0x0000000c090a7219 */ /* 0x000fca00000006ff */
[----:B------:R-:W-:Y:S01]  /*3c20*/  UPRMT UR4, UR4, 0x654, UR7 ;  /* 0x0000065404047896 */ /* 0x000fe20008000007 */
[----:B------:R-:W-:-:S05]  /*3c30*/  SHF.L.U32 R9, R5, R12, RZ ;  /* 0x0000000c05097219 */ /* 0x000fca00000006ff */
[----:B------:R-:W-:-:S03]  /*3c40*/  MOV R7, UR4 ;  /* 0x0000000400077c02 */ /* 0x000fc60008000f00 */
[----:B------:R1:W-:Y:S01]  /*3c50*/  SYNCS.ARRIVE.TRANS64.RED RZ, [UR4], R8 ;  /* 0x00000008ffff79a7 */ /* 0x0003e20008000404 */
[----:B------:R1:W-:Y:S04]  /*3c60*/  STS [UR6+0x110], R11 ;  /* 0x0001100bff007988 */ /* 0x0003e80008000806 */
[----:B------:R1:W-:Y:S04]  /*3c70*/  STAS [R6.64], R12 ;  /* 0x0000000c06007dbd */ /* 0x0003e8000c0008ff */
[----:B------:R1:W-:Y:S04]  /*3c80*/  ATOMS.OR RZ, [UR5+0x14], R10 ;  /* 0x0000140affff798c */ /* 0x0003e8000b000005 */
[----:B------:R1:W-:Y:S04]  /*3c90*/  ATOMS.OR RZ, [UR5+0x18], R9 ;  /* 0x00001809ffff798c */ /* 0x0003e8000b000005 */
[----:B------:R1:W-:Y:S02]  /*3ca0*/  ATOMS.XOR RZ, [UR5+0x10], R5 ;  /* 0x00001005ffff798c */ /* 0x0003e4000b800005 */
.L_x_62:
[----:B------:R-:W-:Y:S05]  /*3cb0*/  BSYNC B0 ;  /* 0x0000000000007941 */ /* 0x000fea0003800000 */
.L_x_61:
[----:B------:R-:W-:Y:S05]  /*3cc0*/  BRA.U UP1, `(.L_x_67) ;  /* 0x0000000101707547 */ /* 0x000fea000b800000 */
[----:B------:R-:W-:-:S03]  /*3cd0*/  UMOV UR4, 0xffffffff ;  /* 0xffffffff00047882 */ /* 0x000fc60000000000 */
[----:B------:R-:W-:Y:S05]  /*3ce0*/  BRA.DIV UR4, `(.L_x_68) ;  /* 0x0000005e04c47947 */ /* 0x000fea000b800000 */
[----:B------:R-:W-:-:S13]  /*3cf0*/  ELECT P0, URZ, PT ;  /* 0x0000000000ff782f */ /* 0x000fda0003800000 */
.L_x_154:
[----:B------:R-:W-:Y:S05]  /*3d00*/  @!P0 BRA `(.L_x_67) ;  /* 0x0000000000608947 */ /* 0x000fea0003800000 */
[----:B-1----:R-:W1:Y:S02]  /*3d10*/  LDS R6, [UR5+0x10] ;  /* 0x00001005ff067984 */ /* 0x002e640008000800 */
[----:B-1----:R-:W-:-:S04]  /*3d20*/  SHF.L.U32 R6, R6, 0x1f, RZ ;  /* 0x0000001f06067819 */ /* 0x002fc800000006ff */
[----:B------:R-:W1:Y:S02]  /*3d30*/  SYNCS.PHASECHK.TRANS64.TRYWAIT P0, [UR5+0x8], R6 ;  /* 0x00000806ff0075a7 */ /* 0x000e640008001105 */
[----:B-1----:R-:W-:Y:S05]  /*3d40*/  @P0 BRA `(.L_x_69) ;  /* 0x0000000000080947 */ /* 0x002fea0003800000 */
[----:B------:R-:W1:Y:S02]  /*3d50*/  SYNCS.PHASECHK.TRANS64.TRYWAIT P0, [UR5+0x8], R6 ;  /* 0x00000806ff0075a7 */ /* 0x000e640008001105 */
[----:B-1----:R-:W-:Y:S05]  /*3d60*/  @!P0 BRA `(.L_x_70) ;  /* 0x0000005c00c88947 */ /* 0x002fea0003800000 */
.L_x_69:
[----:B------:R-:W2:Y:S01]  /*3d70*/  LDS R8, [UR6+0x110] ;  /* 0x00011006ff087984 */ /* 0x000ea20008000800 */
[----:B------:R-:W-:Y:S01]  /*3d80*/  R2UR UR4, R0 ;  /* 0x00000000000472ca */ /* 0x000fe200000e0000 */
[----:B-1----:R-:W-:Y:S02]  /*3d90*/  IMAD.MOV.U32 R6, RZ, RZ, 0xffff ;  /* 0x0000ffffff067424 */ /* 0x002fe400078e00ff */
[----:B------:R-:W-:-:S10]  /*3da0*/  IMAD.MOV.U32 R5, RZ, RZ, 0x1 ;  /* 0x00000001ff057424 */ /* 0x000fd400078e00ff */
[----:B------:R-:W-:Y:S01]  /*3db0*/  UPRMT UR4, UR4, 0x654, UR7 ;  /* 0x0000065404047896 */ /* 0x000fe20008000007 */
[----:B--2---:R-:W-:Y:S01]  /*3dc0*/  IMAD.SHL.U32 R7, R8, 0x20, RZ ;  /* 0x0000002008077824 */ /* 0x004fe200078e00ff */
[-C--:B------:R-:W-:Y:S02]  /*3dd0*/  SHF.L.U32 R6, R6, R8.reuse, RZ ;  /* 0x0000000806067219 */ /* 0x080fe400000006ff */
[----:B------:R-:W-:Y:S02]  /*3de0*/  SHF.L.U32 R8, R5, R8, RZ ;  /* 0x0000000805087219 */ /* 0x000fe400000006ff */
[----:B------:R2:W-:Y:S04]  /*3df0*/  STS [UR6+0x110], R7 ;  /* 0x00011007ff007988 */ /* 0x0005e80008000806 */
[----:B------:R2:W-:Y:S04]  /*3e00*/  ATOMS.OR RZ, [UR5+0x14], R6 ;  /* 0x00001406ffff798c */ /* 0x0005e8000b000005 */
[----:B------:R2:W-:Y:S01]  /*3e10*/  ATOMS.OR RZ, [UR5+0x18], R8 ;  /* 0x00001808ffff798c */ /* 0x0005e2000b000005 */
[----:B------:R-:W-:Y:S03]  /*3e20*/  SYNCS.ARRIVE.TRANS64.RED.A1T0 RZ, [UR4], RZ ;  /* 0x000000ffffff79a7 */ /* 0x000fe60008100404 */
[----:B------:R2:W-:Y:S01]  /*3e30*/  ATOMS.XOR RZ, [UR5+0x10], R5 ;  /* 0x00001005ffff798c */ /* 0x0005e2000b800005 */
[----:B------:R-:W-:Y:S05]  /*3e40*/  BRA `(.L_x_67) ;  /* 0x0000000000107947 */ /* 0x000fea0003800000 */
.L_x_60:
[----:B------:R-:W-:Y:S02]  /*3e50*/  MOV R5, 0xffffffff ;  /* 0xffffffff00057802 */ /* 0x000fe40000000f00 */
[----:B------:R-:W-:-:S03]  /*3e60*/  MOV R6, 0x3e90 ;  /* 0x00003e9000067802 */ /* 0x000fc60000000f00 */
[----:B------:R1:W-:Y:S04]  /*3e70*/  STS [UR6+0x110], R5 ;  /* 0x00011005ff007988 */ /* 0x0003e80008000806 */
[----:B-1---5:R-:W-:Y:S05]  /*3e80*/  CALL.REL.NOINC `($__internal_1_$__cuda_sm10x_tcgen05_guardrail_trap_phase_invalid_during_alloc) ;  /* 0x0000006000f47944 */ /* 0x022fea0003c00000 */
.L_x_67:
[----:B------:R-:W-:Y:S05]  /*3e90*/  WARPSYNC.ALL ;  /* 0x0000000000007948 */ /* 0x000fea0003800000 */
[----:B------:R-:W3:Y:S01]  /*3ea0*/  S2UR UR29, SR_CgaCtaId ;  /* 0x00000000001d79c3 */ /* 0x000ee20000008800 */
[----:B------:R-:W-:Y:S01]  /*3eb0*/  UMOV UR4, 0x400 ;  /* 0x0000040000047882 */ /* 0x000fe20000000000 */
[----:B------:R-:W-:-:S06]  /*3ec0*/  NOP ;  /* 0x0000000000007918 */ /* 0x000fcc0000000000 */
[----:B------:R-:W-:Y:S06]  /*3ed0*/  BAR.ARV 0x6, 0xa0 ;  /* 0x0182800000007b1d */ /* 0x000fec0000002000 */
[----:B------:R-:W4:Y:S01]  /*3ee0*/  LDCU UR11, c[0x0][0x38c] ;  /* 0x00007180ff0b77ac */ /* 0x000f220008000800 */
[----:B------:R-:W-:Y:S01]  /*3ef0*/  LOP3.LUT R4, R4, 0xffff, RZ, 0xc0, !PT ;  /* 0x0000ffff04047812 */ /* 0x000fe200078ec0ff */
[----:B-1----:R-:W-:Y:S01]  /*3f00*/  HFMA2 R12, -RZ, RZ, 0, 5.9604644775390625e-08 ;  /* 0x00000001ff0c7431 */ /* 0x002fe200000001ff */
[----:B------:R-:W-:Y:S02]  /*3f10*/  LOP3.LUT R3, R3, 0xffff, RZ, 0xc0, !PT ;  /* 0x0000ffff03037812 */ /* 0x000fe400078ec0ff */
[----:B------:R-:W-:-:S02]  /*3f20*/  CS2R R10, SRZ ;  /* 0x00000000000a7805 */ /* 0x000fc4000001ff00 */
[----:B------:R-:W-:Y:S01]  /*3f30*/  R2UR UR12, R2 ;  /* 0x00000000020c72ca */ /* 0x000fe200000e0000 */
[----:B------:R-:W-:Y:S01]  /*3f40*/  IMAD.MOV.U32 R9, RZ, RZ, RZ ;  /* 0x000000ffff097224 */ /* 0x000fe200078e00ff */
[----:B------:R-:W-:Y:S01]  /*3f50*/  R2UR UR64, R4 ;  /* 0x00000000044072ca */ /* 0x000fe200000e0000 */
[----:B------:R-:W1:Y:S01]  /*3f60*/  LDCU UR74, c[0x0][0x370] ;  /* 0x00006e00ff4a77ac */ /* 0x000e620008000800 */
[----:B------:R-:W-:Y:S01]  /*3f70*/  R2UR UR76, R3 ;  /* 0x00000000034c72ca */ /* 0x000fe200000e0000 */
[----:B---3--:R-:W-:Y:S01]  /*3f80*/  ULEA UR29, UR29, UR4, 0x18 ;  /* 0x000000041d1d7291 */ /* 0x008fe2000f8ec0ff */
[----:B------:R-:W-:Y:S01]  /*3f90*/  UMOV UR72, URZ ;  /* 0x000000ff00487c82 */ /* 0x000fe20008000000 */
[----:B------:R-:W-:Y:S02]  /*3fa0*/  UISETP.GE.AND UP5, UPT, UR39, 0x1, UPT ;  /* 0x000000012700788c */ /* 0x000fe4000bfa6270 */
[----:B------:R-:W-:Y:S02]  /*3fb0*/  UIADD3 UR6, UPT, UPT, UR29, 0x6400, URZ ;  /* 0x000064001d067890 */ /* 0x000fe4000fffe0ff */
[----:B----4-:R-:W-:-:S03]  /*3fc0*/  UIADD3 UR11, UPT, UPT, UR11, 0xff, URZ ;  /* 0x000000ff0b0b7890 */ /* 0x010fc6000fffe0ff */
[----:B--2---:R-:W2:Y:S01]  /*3fd0*/  LDS R5, [UR29+0x110] ;  /* 0x0001101dff057984 */ /* 0x004ea20008000800 */
[----:B------:R-:W-:Y:S02]  /*3fe0*/  UIADD3 UR4, UPT, UPT, UR29, 0x2e400, URZ ;  /* 0x0002e4001d047890 */ /* 0x000fe4000fffe0ff */
[----:B------:R-:W-:Y:S02]  /*3ff0*/  USHF.R.S32.HI UR9, URZ, 0x1f, UR11 ;  /* 0x0000001fff097899 */ /* 0x000fe4000801140b */
[----:B------:R-:W-:Y:S02]  /*4000*/  USHF.R.U32.HI UR10, URZ, 0x4, UR6 ;  /* 0x00000004ff0a7899 */ /* 0x000fe40008011606 */
[----:B------:R-:W-:Y:S02]  /*4010*/  UIADD3 UR5, UPT, UPT, UR29, 0x26400, URZ ;  /* 0x000264001d057890 */ /* 0x000fe4000fffe0ff */
[----:B------:R-:W-:Y:S02]  /*4020*/  USHF.R.U32.HI UR6, URZ, 0x4, UR4 ;  /* 0x00000004ff067899 */ /* 0x000fe40008011604 */
[----:B------:R-:W-:-:S02]  /*4030*/  UIADD3 UR7, UPT, UPT, UR29, 0x2f400, URZ ;  /* 0x0002f4001d077890 */ /* 0x000fc4000fffe0ff */
[----:B------:R-:W-:Y:S02]  /*4040*/  ULEA.HI UR4, UR9, UR11, URZ, 0x8 ;  /* 0x0000000b09047291 */ /* 0x000fe4000f8f40ff */
[----:B------:R-:W-:Y:S02]  /*4050*/  USHF.R.U32.HI UR8, URZ, 0x4, UR5 ;  /* 0x00000004ff087899 */ /* 0x000fe40008011605 */
[----:B------:R-:W-:Y:S02]  /*4060*/  USHF.R.U32.HI UR5, URZ, 0x4, UR7 ;  /* 0x00000004ff057899 */ /* 0x000fe40008011607 */
[----:B------:R-:W-:Y:S02]  /*4070*/  USHF.R.S32.HI UR75, URZ, 0x8, UR4 ;  /* 0x00000008ff4b7899 */ /* 0x000fe40008011404 */
[----:B------:R-:W-:Y:S02]  /*4080*/  ULOP3.LUT UR6, UR6, 0x3fff, URZ, 0xc0, !UPT ;  /* 0x00003fff06067892 */ /* 0x000fe4000f8ec0ff */
[----:B------:R-:W-:-:S02]  /*4090*/  ULOP3.LUT UR5, UR5, 0x3fff, URZ, 0xc0, !UPT ;  /* 0x00003fff05057892 */ /* 0x000fc4000f8ec0ff */
[----:B------:R-:W-:Y:S02]  /*40a0*/  UISETP.LT.AND UP0, UPT, UR75, 0x1, UPT ;  /* 0x000000014b00788c */ /* 0x000fe4000bf01270 */
[----:B------:R-:W-:Y:S02]  /*40b0*/  ULOP3.LUT UR67, UR6, 0x10000, URZ, 0xfc, !UPT ;  /* 0x0001000006437892 */ /* 0x000fe4000f8efcff */
[----:B------:R-:W-:Y:S02]  /*40c0*/  ULOP3.LUT UR68, UR5, 0x10000, URZ, 0xfc, !UPT ;  /* 0x0001000005447892 */ /* 0x000fe4000f8efcff */
[----:B------:R-:W-:Y:S02]  /*40d0*/  USEL UR13, UR75, 0x1, !UP0 ;  /* 0x000000014b0d7887 */ /* 0x000fe4000c000000 */
[----:B------:R-:W-:Y:S02]  /*40e0*/  ULOP3.LUT UR10, UR10, 0x3fff, URZ, 0xc0, !UPT ;  /* 0x00003fff0a0a7892 */ /* 0x000fe4000f8ec0ff */
[----:B------:R-:W-:-:S02]  /*40f0*/  ULOP3.LUT UR8, UR8, 0x3fff, URZ, 0xc0, !UPT ;  /* 0x00003fff08087892 */ /* 0x000fc4000f8ec0ff */
[----:B------:R-:W-:Y:S01]  /*4100*/  IMAD.U32 R20, RZ, RZ, UR13 ;  /* 0x0000000dff147e24 */ /* 0x000fe2000f8e00ff */
[----:B------:R-:W-:Y:S01]  /*4110*/  ULOP3.LUT UR65, UR10, 0x10000, URZ, 0xfc, !UPT ;  /* 0x000100000a417892 */ /* 0x000fe2000f8efcff */
[----:B--2---:R-:W-:Y:S01]  /*4120*/  R2UR UR25, R5 ;  /* 0x00000000051972ca */ /* 0x004fe200000e0000 */
[----:B------:R-:W-:Y:S02]  /*4130*/  ULOP3.LUT UR66, UR8, 0x10000, URZ, 0xfc, !UPT ;  /* 0x0001000008427892 */ /* 0x000fe4000f8efcff */
[----:B------:R-:W-:Y:S01]  /*4140*/  UISETP.NE.AND UP4, UPT, UR39, 0x1, UPT ;  /* 0x000000012700788c */ /* 0x000fe2000bf85270 */
[----:B------:R-:W2:Y:S01]  /*4150*/  LDCU UR73, c[0x0][0x374] ;  /* 0x00006e80ff4977ac */ /* 0x000ea20008000800 */
[----:B------:R-:W-:Y:S01]  /*4160*/  UISETP.NE.AND UP3, UPT, UR12, URZ, UPT ;  /* 0x000000ff0c00728c */ /* 0x000fe2000bf65270 */
[----:B------:R-:W-:Y:S01]  /*4170*/  UMOV UR27, URZ ;  /* 0x000000ff001b7c82 */ /* 0x000fe20008000000 */
[----:B------:R-:W-:-:S06]  /*4180*/  UMOV UR26, URZ ;  /* 0x000000ff001a7c82 */ /* 0x000fcc0008000000 */
[----:B------:R-:W-:Y:S02]  /*4190*/  UIADD3 UR4, UPT, UPT, UR25, 0x88, URZ ;  /* 0x0000008819047890 */ /* 0x000fe4000fffe0ff */
[----:B------:R-:W-:Y:S02]  /*41a0*/  UIADD3 UR48, UPT, UPT, UR25, 0x80, URZ ;  /* 0x0000008019307890 */ /* 0x000fe4000fffe0ff */
[----:B------:R-:W-:Y:S02]  /*41b0*/  UIADD3 UR60, UPT, UPT, UR25, 0x40000080, URZ ;  /* 0x40000080193c7890 */ /* 0x000fe4000fffe0ff */
[----:B------:R-:W-:Y:S01]  /*41c0*/  UIADD3 UR58, UPT, UPT, UR25, -0x7fffff80, URZ ;  /* 0x80000080193a7890 */ /* 0x000fe2000fffe0ff */
[----:B------:R-:W-:Y:S01]  /*41d0*/  IMAD.U32 R21, RZ, RZ, UR4 ;  /* 0x00000004ff157e24 */ /* 0x000fe2000f8e00ff */
[----:B------:R-:W-:Y:S02]  /*41e0*/  UIADD3 UR56, UPT, UPT, UR25, -0x3fffff80, URZ ;  /* 0xc000008019387890 */ /* 0x000fe4000fffe0ff */
[----:B------:R-:W-:-:S02]  /*41f0*/  UIADD3 UR62, UPT, UPT, UR25, 0x84, URZ ;  /* 0x00000084193e7890 */ /* 0x000fc4000fffe0ff */
[----:B------:R-:W-:Y:S02]  /*4200*/  USHF.R.U32.HI UR7, URZ, 0x11, UR48 ;  /* 0x00000011ff077899 */ /* 0x000fe40008011630 */
[----:B------:R-:W-:Y:S02]  /*4210*/  USHF.R.U32.HI UR6, URZ, 0x11, UR60 ;  /* 0x00000011ff067899 */ /* 0x000fe4000801163c */
[----:B------:R-:W-:Y:S02]  /*4220*/  USHF.R.U32.HI UR5, URZ, 0x11, UR58 ;  /* 0x00000011ff057899 */ /* 0x000fe4000801163a */
[----:B------:R-:W-:Y:S02]  /*4230*/  USHF.R.U32.HI UR4, URZ, 0x11, UR56 ;  /* 0x00000011ff047899 */ /* 0x000fe40008011638 */
[----:B------:R-:W-:Y:S02]  /*4240*/  USHF.R.U32.HI UR11, URZ, 0x11, UR62 ;  /* 0x00000011ff0b7899 */ /* 0x000fe4000801163e */
[----:B------:R-:W-:-:S02]  /*4250*/  ULOP3.LUT UR7, UR7, 0x6000, URZ, 0xc0, !UPT ;  /* 0x0000600007077892 */ /* 0x000fc4000f8ec0ff */
[----:B------:R-:W-:Y:S02]  /*4260*/  ULOP3.LUT UR6, UR6, 0x6000, URZ, 0xc0, !UPT ;  /* 0x0000600006067892 */ /* 0x000fe4000f8ec0ff */
[----:B------:R-:W-:Y:S02]  /*4270*/  ULOP3.LUT UR5, UR5, 0x6000, URZ, 0xc0, !UPT ;  /* 0x0000600005057892 */ /* 0x000fe4000f8ec0ff */
[----:B------:R-:W-:Y:S02]  /*4280*/  UIADD3 UR54, UPT, UPT, UR25, 0x40000084, URZ ;  /* 0x4000008419367890 */ /* 0x000fe4000fffe0ff */
[----:B------:R-:W-:Y:S02]  /*4290*/  UIADD3 UR52, UPT, UPT, UR25, -0x7fffff7c, URZ ;  /* 0x8000008419347890 */ /* 0x000fe4000fffe0ff */
[----:B------:R-:W-:Y:S02]  /*42a0*/  ULOP3.LUT UR4, UR4, 0x6000, URZ, 0xc0, !UPT ;  /* 0x0000600004047892 */ /* 0x000fe4000f8ec0ff */
[----:B------:R-:W-:-:S02]  /*42b0*/  ULOP3.LUT UR11, UR11, 0x6000, URZ, 0xc0, !UPT ;  /* 0x000060000b0b7892 */ /* 0x000fc4000f8ec0ff */
[----:B------:R-:W-:Y:S02]  /*42c0*/  ULOP3.LUT UR13, UR7, 0x1090, URZ, 0xfc, !UPT ;  /* 0x00001090070d7892 */ /* 0x000fe4000f8efcff */
[----:B------:R-:W-:Y:S02]  /*42d0*/  ULOP3.LUT UR7, UR6, 0x1090, URZ, 0xfc, !UPT ;  /* 0x0000109006077892 */ /* 0x000fe4000f8efcff */
[----:B------:R-:W-:Y:S02]  /*42e0*/  ULOP3.LUT UR6, UR5, 0x1090, URZ, 0xfc, !UPT ;  /* 0x0000109005067892 */ /* 0x000fe4000f8efcff */
[----:B------:R-:W-:Y:S01]  /*42f0*/  USHF.R.U32.HI UR10, URZ, 0x11, UR54 ;  /* 0x00000011ff0a7899 */ /* 0x000fe20008011636 */
[----:B------:R-:W-:Y:S01]  /*4300*/  IMAD.U32 R19, RZ, RZ, UR13 ;  /* 0x0000000dff137e24 */ /* 0x000fe2000f8e00ff */
[----:B------:R-:W-:Y:S01]  /*4310*/  USHF.R.U32.HI UR9, URZ, 0x11, UR52 ;  /* 0x00000011ff097899 */ /* 0x000fe20008011634 */
[----:B------:R-:W-:Y:S01]  /*4320*/  MOV R18, UR7 ;  /* 0x0000000700127c02 */ /* 0x000fe20008000f00 */
[----:B------:R-:W-:Y:S01]  /*4330*/  ULOP3.LUT UR5, UR4, 0x1090, URZ, 0xfc, !UPT ;  /* 0x0000109004057892 */ /* 0x000fe2000f8efcff */
[----:B------:R-:W-:Y:S01]  /*4340*/  IMAD.U32 R17, RZ, RZ, UR6 ;  /* 0x00000006ff117e24 */ /* 0x000fe2000f8e00ff */
[----:B------:R-:W-:-:S02]  /*4350*/  ULOP3.LUT UR4, UR11, 0x1090, URZ, 0xfc, !UPT ;  /* 0x000010900b047892 */ /* 0x000fc4000f8efcff */
[----:B------:R-:W-:Y:S02]  /*4360*/  ULOP3.LUT UR10, UR10, 0x6000, URZ, 0xc0, !UPT ;  /* 0x000060000a0a7892 */ /* 0x000fe4000f8ec0ff */
[----:B------:R-:W-:Y:S01]  /*4370*/  ULOP3.LUT UR9, UR9, 0x6000, URZ, 0xc0, !UPT ;  /* 0x0000600009097892 */ /* 0x000fe2000f8ec0ff */
[----:B------:R-:W-:Y:S01]  /*4380*/  IMAD.U32 R16, RZ, RZ, UR5 ;  /* 0x00000005ff107e24 */ /* 0x000fe2000f8e00ff */
[----:B------:R-:W-:Y:S01]  /*4390*/  UIADD3 UR50, UPT, UPT, UR25, -0x3fffff7c, URZ ;  /* 0xc000008419327890 */ /* 0x000fe2000fffe0ff */
[----:B------:R-:W-:Y:S01]  /*43a0*/  MOV R15, UR4 ;  /* 0x00000004000f7c02 */ /* 0x000fe20008000f00 */
[----:B------:R-:W-:Y:S02]  /*43b0*/  ULOP3.LUT UR5, UR10, 0x1090, URZ, 0xfc, !UPT ;  /* 0x000010900a057892 */ /* 0x000fe4000f8efcff */
[----:B------:R-:W-:Y:S02]  /*43c0*/  ULOP3.LUT UR4, UR9, 0x1090, URZ, 0xfc, !UPT ;  /* 0x0000109009047892 */ /* 0x000fe4000f8efcff */
[----:B------:R-:W-:-:S02]  /*43d0*/  USHF.R.U32.HI UR8, URZ, 0x11, UR50 ;  /* 0x00000011ff087899 */ /* 0x000fc40008011632 */
[----:B------:R-:W-:Y:S02]  /*43e0*/  IMAD.U32 R14, RZ, RZ, UR5 ;  /* 0x00000005ff0e7e24 */ /* 0x000fe4000f8e00ff */
[----:B------:R-:W-:Y:S01]  /*43f0*/  ULOP3.LUT UR8, UR8, 0x6000, URZ, 0xc0, !UPT ;  /* 0x0000600008087892 */ /* 0x000fe2000f8ec0ff */
[----:B------:R-:W-:-:S03]  /*4400*/  IMAD.U32 R13, RZ, RZ, UR4 ;  /* 0x00000004ff0d7e24 */ /* 0x000fc6000f8e00ff */
[----:B-12---:R-:W-:-:S12]  /*4410*/  ULOP3.LUT UR77, UR8, 0x1090, URZ, 0xfc, !UPT ;  /* 0x00001090084d7892 */ /* 0x006fd8000f8efcff */
.L_x_80:
[C---:B------:R-:W-:Y:S02]  /*4420*/  LEA R8, R11.reuse, UR29, 0x3 ;  /* 0x0000001d0b087c11 */ /* 0x040fe4000f8e18ff */
[----:B------:R-:W-:Y:S02]  /*4430*/  SHF.L.U32 R3, R10, 0x1f, RZ ;  /* 0x0000001f0a037819 */ /* 0x000fe400000006ff */
[----:B------:R-:W-:Y:S02]  /*4440*/  LEA R5, R11, UR29, 0x4 ;  /* 0x0000001d0b057c11 */ /* 0x000fe4000f8e20ff */
[----:B------:R-:W1:Y:S02]  /*4450*/  SYNCS.PHASECHK.TRANS64.TRYWAIT P0, [R8+URZ+0x80], R3 ;  /* 0x00008003080075a7 */ /* 0x000e6400080011ff */
[----:B-1-34-:R-:W-:Y:S05]  /*4460*/  @!P0 BRA `(.L_x_71) ;  /* 0x0000005800208947 */ /* 0x01afea0003800000 */
.L_x_155:
[----:B------:R-:W2:Y:S01]  /*4470*/  LDS.128 R4, [R5+0xf0] ;  /* 0x0000f00005047984 */ /* 0x000ea20000000c00 */
[----:B------:R-:W-:Y:S01]  /*4480*/  @!PT LDS RZ, [RZ] ;  /* 0x00000000fffff984 */ /* 0x000fe20000000800 */
[----:B------:R-:W-:Y:S01]  /*4490*/  @!PT LDS RZ, [RZ] ;  /* 0x00000000fffff984 */ /* 0x000fe20000000800 */
[----:B------:R-:W-:Y:S01]  /*44a0*/  @!PT LDS RZ, [RZ] ;  /* 0x00000000fffff984 */ /* 0x000fe20000000800 */
[----:B------:R-:W-:Y:S01]  /*44b0*/  @!PT LDS RZ, [RZ] ;  /* 0x00000000fffff984 */ /* 0x000fe20000000800 */
[----:B------:R3:W-:Y:S06]  /*44c0*/  MEMBAR.ALL.CTA ;  /* 0x0000000000007992 */ /* 0x0007ec0000008000 */
[----:B---3--:R-:W3:Y:S01]  /*44d0*/  FENCE.VIEW.ASYNC.S ;  /* 0x00000000000073c6 */ /* 0x008ee20000000000 */
[----:B--2---:R-:W-:-:S13]  /*44e0*/  LOP3.LUT P0, RZ, R6, 0x1, RZ, 0xc0, !PT ;  /* 0x0000000106ff7812 */ /* 0x004fda000780c0ff */
[----:B---3--:R-:W-:Y:S01]  /*44f0*/  VOTEU.ANY UP2, P0 ;  /* 0x0000000000ff7886 */ /* 0x008fe20000040100 */
[----:B------:R-:W-:-:S13]  /*4500*/  PLOP3.LUT P0, PT, PT, PT, UP2, 0x80, 0x8 ;  /* 0x000000000008781c */ /* 0x000fda0003f0f028 */
[----:B-1----:R-:W-:Y:S02]  /*4510*/  @P0 MOV R3, R4 ;  /* 0x0000000400030202 */ /* 0x002fe40000000f00 */
[----:B------:R-:W-:Y:S02]  /*4520*/  @P0 LOP3.LUT R4, R5, 0xffff, RZ, 0xc0, !PT ;  /* 0x0000ffff05040812 */ /* 0x000fe400078ec0ff */
[----:B------:R-:W-:Y:S01]  /*4530*/  @P0 R2UR UR5, R3 ;  /* 0x00000000030502ca */ /* 0x000fe200000e0000 */
[----:B------:R-:W-:Y:S01]  /*4540*/  VIADD R3, R8, 0x90 ;  /* 0x0000009008037836 */ /* 0x000fe20000000000 */
[----:B------:R-:W-:-:S04]  /*4550*/  @P0 R2UR UR4, R4 ;  /* 0x00000000040402ca */ /* 0x000fc800000e0000 */
[----:B------:R-:W-:-:S04]  /*4560*/  PRMT R3, RZ, 0x654, R3 ;  /* 0x00000654ff037816 */ /* 0x000fc80000000003 */
[----:B------:R1:W-:Y:S03]  /*4570*/  SYNCS.ARRIVE.TRANS64.RED.A1T0 RZ, [R3+URZ], RZ ;  /* 0x000000ff03ff79a7 */ /* 0x0003e600081004ff */
[----:B------:R-:W-:Y:S02]  /*4580*/  @UP2 UMOV UR70, UR5 ;  /* 0x0000000500462c82 */ /* 0x000fe40008000000 */
[----:B------:R-:W-:Y:S01]  /*4590*/  @UP2 UMOV UR69, UR4 ;  /* 0x0000000400452c82 */ /* 0x000fe20008000000 */
[----:B------:R-:W-:Y:S05]  /*45a0*/  BRA.U !UP5, `(.L_x_72) ;  /* 0x000000010dd07547 */ /* 0x000fea000b800000 */
[----:B------:R-:W2:Y:S01]  /*45b0*/  LDCU.128 UR12, c[0x0][0xf10] ;  /* 0x0001e200ff0c77ac */ /* 0x000ea20008000c00 */
[----:B------:R-:W3:Y:S01]  /*45c0*/  LDCU UR21, c[0x0][0xf20] ;  /* 0x0001e400ff1577ac */ /* 0x000ee20008000800 */
[----:B------:R-:W4:Y:S01]  /*45d0*/  LDCU UR20, c[0x0][0xf0c] ;  /* 0x0001e180ff1477ac */ /* 0x000f220008000800 */
[----:B------:R-:W1:Y:S01]  /*45e0*/  LDCU.64 UR8, c[0x0][0xf28] ;  /* 0x0001e500ff0877ac */ /* 0x000e620008000a00 */
[----:B--2---:R-:W-:Y:S02]  /*45f0*/  UIMAD.WIDE.U32 UR6, UR73, UR15, URZ ;  /* 0x0000000f490672a5 */ /* 0x004fe4000f8e00ff */
[----:B------:R-:W-:Y:S02]  /*4600*/  UIMAD.WIDE.U32 UR4, UR74, UR12, URZ ;  /* 0x0000000c4a0472a5 */ /* 0x000fe4000f8e00ff */
[----:B------:R-:W-:Y:S02]  /*4610*/  UISETP.NE.AND UP0, UPT, UR14, 0x1, UPT ;  /* 0x000000010e00788c */ /* 0x000fe4000bf05270 */
[----:B------:R-:W-:Y:S01]  /*4620*/  UIMAD.WIDE.U32 UR18, UR69, UR15, URZ ;  /* 0x0000000f451272a5 */ /* 0x000fe2000f8e00ff */
[----:B------:R-:W-:-:S02]  /*4630*/  UMOV UR6, UR7 ;  /* 0x0000000700067c82 */ /* 0x000fc40008000000 */
[----:B------:R-:W-:Y:S01]  /*4640*/  UMOV UR4, UR5 ;  /* 0x0000000500047c82 */ /* 0x000fe20008000000 */
[----:B---3--:R-:W-:Y:S02]  /*4650*/  USHF.R.U32.HI UR6, URZ, UR21, UR6 ;  /* 0x00000015ff067299 */ /* 0x008fe40008011606 */
[----:B----4-:R-:W-:Y:S02]  /*4660*/  UISETP.NE.AND UP1, UPT, UR20, 0x1, UPT ;  /* 0x000000011400788c */ /* 0x010fe4000bf25270 */
[----:B------:R-:W-:Y:S02]  /*4670*/  USHF.R.U32.HI UR4, URZ, UR13, UR4 ;  /* 0x0000000dff047299 */ /* 0x000fe40008011604 */
[----:B------:R-:W-:Y:S02]  /*4680*/  USEL UR5, UR73, UR6, !UP0 ;  /* 0x0000000649057287 */ /* 0x000fe4000c000000 */
[----:B------:R-:W-:Y:S02]  /*4690*/  USEL UR6, UR74, UR4, !UP1 ;  /* 0x000000044a067287 */ /* 0x000fe4000c800000 */
[----:B-1----:R-:W-:Y:S01]  /*46a0*/  UIMAD.WIDE.U32 UR10, UR5, UR8, URZ ;  /* 0x00000008050a72a5 */ /* 0x002fe2000f8e00ff */
[----:B------:R-:W-:Y:S01]  /*46b0*/  UMOV UR4, UR19 ;  /* 0x0000001300047c82 */ /* 0x000fe20008000000 */
[----:B------:R-:W-:-:S02]  /*46c0*/  UIMAD.WIDE.U32 UR16, UR70, UR12, URZ ;  /* 0x0000000c461072a5 */ /* 0x000fc4000f8e00ff */
        /* <DEDUP_REMOVED lines=34> */
.L_x_72:
[----:B------:R-:W2:Y:S02]  /*48f0*/  LDCU UR4, c[0x0][0xf30] ;  /* 0x0001e600ff0477ac */ /* 0x000ea40008000800 */
[----:B--2---:R-:W-:-:S09]  /*4900*/  UISETP.NE.AND UP0, UPT, UR4, 0x1, UPT ;  /* 0x000000010400788c */ /* 0x004fd2000bf05270 */
[----:B------:R-:W-:Y:S05]  /*4910*/  BRA.U UP0, `(.L_x_73) ;  /* 0x00000001003c7547 */ /* 0x000fea000b800000 */
[----:B------:R-:W2:Y:S01]  /*4920*/  LDCU.128 UR4, c[0x0][0xf10] ;  /* 0x0001e200ff0477ac */ /* 0x000ea20008000c00 */
[----:B------:R-:W3:Y:S01]  /*4930*/  LDCU UR12, c[0x0][0xf0c] ;  /* 0x0001e180ff0c77ac */ /* 0x000ee20008000800 */
[----:B------:R-:W4:Y:S01]  /*4940*/  LDCU UR13, c[0x0][0xf20] ;  /* 0x0001e400ff0d77ac */ /* 0x000f220008000800 */
[----:B--2---:R-:W-:Y:S02]  /*4950*/  UIMAD.WIDE.U32 UR10, UR70, UR4, URZ ;  /* 0x00000004460a72a5 */ /* 0x004fe4000f8e00ff */
[----:B------:R-:W-:Y:S02]  /*4960*/  UIMAD.WIDE.U32 UR8, UR69, UR7, URZ ;  /* 0x00000007450872a5 */ /* 0x000fe4000f8e00ff */
[----:B---3--:R-:W-:Y:S02]  /*4970*/  UISETP.NE.AND UP0, UPT, UR12, 0x1, UPT ;  /* 0x000000010c00788c */ /* 0x008fe4000bf05270 */
[----:B------:R-:W-:Y:S01]  /*4980*/  UISETP.NE.AND UP1, UPT, UR6, 0x1, UPT ;  /* 0x000000010600788c */ /* 0x000fe2000bf25270 */
[----:B------:R-:W-:-:S02]  /*4990*/  UMOV UR10, UR11 ;  /* 0x0000000b000a7c82 */ /* 0x000fc40008000000 */
[----:B------:R-:W-:Y:S01]  /*49a0*/  UMOV UR4, UR9 ;  /* 0x0000000900047c82 */ /* 0x000fe20008000000 */
[----:B------:R-:W-:Y:S02]  /*49b0*/  USHF.R.U32.HI UR5, URZ, UR5, UR10 ;  /* 0x00000005ff057299 */ /* 0x000fe4000801160a */
[----:B----4-:R-:W-:Y:S02]  /*49c0*/  USHF.R.U32.HI UR4, URZ, UR13, UR4 ;  /* 0x0000000dff047299 */ /* 0x010fe40008011604 */
[----:B------:R-:W-:Y:S02]  /*49d0*/  USEL UR5, UR70, UR5, !UP0 ;  /* 0x0000000546057287 */ /* 0x000fe4000c000000 */
[----:B------:R-:W-:-:S04]  /*49e0*/  USEL UR4, UR69, UR4, !UP1 ;  /* 0x0000000445047287 */ /* 0x000fc8000c800000 */
[----:B------:R-:W-:-:S04]  /*49f0*/  UIADD3 UR4, UPT, UPT, UR5, -UR4, URZ ;  /* 0x8000000405047290 */ /* 0x000fc8000fffe0ff */
[----:B------:R-:W-:-:S12]  /*4a00*/  UIMAD UR69, UR4, UR6, UR69 ;  /* 0x00000006044572a4 */ /* 0x000fd8000f8e0245 */
.L_x_73:
[----:B------:R-:W-:Y:S01]  /*4a10*/  IADD3 R11, PT, PT, R11, 0x1, RZ ;  /* 0x000000010b0b7810 */ /* 0x000fe20007ffe0ff */
[----:B------:R-:W-:Y:S06]  /*4a20*/  BRA.U UP3, `(.L_x_74) ;  /* 0x0000000903647547 */ /* 0x000fec000b800000 */
[----:B------:R-:W2:Y:S01]  /*4a30*/  LDCU UR4, c[0x0][0x38c] ;  /* 0x00007180ff0477ac */ /* 0x000ea20008000800 */
[----:B------:R-:W-:Y:S02]  /*4a40*/  PLOP3.LUT P1, PT, PT, PT, PT, 0x80, 0x8 ;  /* 0x000000000008781c */ /* 0x000fe40003f2f070 */
[----:B------:R-:W-:Y:S01]  /*4a50*/  SHF.L.U32 R4, R12, 0x1f, RZ ;  /* 0x0000001f0c047819 */ /* 0x000fe200000006ff */
[----:B------:R-:W-:Y:S01]  /*4a60*/  ULEA UR71, UR72, UR29, 0x3 ;  /* 0x0000001d48477291 */ /* 0x000fe2000f8e18ff */
[----:B------:R-:W-:Y:S01]  /*4a70*/  R2UR UR5, R21 ;  /* 0x00000000150572ca */ /* 0x000fe200000e0000 */
[----:B------:R-:W-:Y:S02]  /*4a80*/  ULEA UR24, UR72, UR25, 0x6 ;  /* 0x0000001948187291 */ /* 0x000fe4000f8e30ff */
[----:B--2---:R-:W-:-:S06]  /*4a90*/  UISETP.GE.AND UP0, UPT, UR4, 0x1, UPT ;  /* 0x000000010400788c */ /* 0x004fcc000bf06270 */
[----:B------:R-:W-:-:S05]  /*4aa0*/  PLOP3.LUT P0, PT, PT, PT, UP0, 0x80, 0x8 ;  /* 0x000000000008781c */ /* 0x000fca0003f0f008 */
[----:B------:R-:W-:-:S08]  /*4ab0*/  @UP0 ULEA UR4, UR27, UR29, 0x3 ;  /* 0x0000001d1b040291 */ /* 0x000fd0000f8e18ff */
[----:B-1----:R-:W-:-:S04]  /*4ac0*/  @P0 SHF.L.U32 R3, R9, 0x1f, RZ ;  /* 0x0000001f09030819 */ /* 0x002fc800000006ff */
[----:B------:R1:W2:Y:S01]  /*4ad0*/  @P0 SYNCS.PHASECHK.TRANS64.TRYWAIT P1, [UR4], R3 ;  /* 0x00000003ff0005a7 */ /* 0x0002a20008021104 */
[----:B------:R-:W-:-:S04]  /*4ae0*/  ULEA.HI UR4, UR28, UR28, URZ, 0x1 ;  /* 0x0000001c1c047291 */ /* 0x000fc8000f8f08ff */
[----:B------:R-:W-:-:S04]  /*4af0*/  ULOP3.LUT UR4, UR4, 0x7ffffffe, URZ, 0xc0, !UPT ;  /* 0x7ffffffe04047892 */ /* 0x000fc8000f8ec0ff */
[----:B------:R-:W-:-:S04]  /*4b00*/  UIADD3 UR4, UPT, UPT, -UR4, UR28, URZ ;  /* 0x0000001c04047290 */ /* 0x000fc8000fffe1ff */
[----:B------:R-:W-:Y:S01]  /*4b10*/  ULEA UR49, UR4, UR5, 0x1 ;  /* 0x0000000504317291 */ /* 0x000fe2000f8e08ff */
[----:B------:R-:W3:Y:S02]  /*4b20*/  SYNCS.PHASECHK.TRANS64.TRYWAIT P0, [UR71+0xb0], R4 ;  /* 0x0000b004ff0075a7 */ /* 0x000ee40008001147 */
[----:B-123--:R-:W-:Y:S09]  /*4b30*/  @!P0 BRA `(.L_x_75) ;  /* 0x0000005000808947 */ /* 0x00eff20003800000 */
.L_x_157:
[----:B------:R-:W-:Y:S01]  /*4b40*/  UMOV UR38, UR26 ;  /* 0x0000001a00267c82 */ /* 0x000fe20008000000 */
[----:B------:R-:W-:Y:S05]  /*4b50*/  BRA.U !UP0, `(.L_x_76) ;  /* 0x0000000908087547 */ /* 0x000fea000b800000 */
[----:B------:R-:W-:Y:S01]  /*4b60*/  UIADD3 UR61, UPT, UPT, UR49, 0x40000000, URZ ;  /* 0x40000000313d7890 */ /* 0x000fe2000fffe0ff */
[----:B------:R-:W-:Y:S01]  /*4b70*/  R2UR UR4, R20 ;  /* 0x00000000140472ca */ /* 0x000fe200000e0000 */
[----:B------:R-:W-:Y:S01]  /*4b80*/  ULOP3.LUT UR59, UR49, 0x80000000, URZ, 0x3c, !UPT ;  /* 0x80000000313b7892 */ /* 0x000fe2000f8e3cff */
[----:B------:R-:W-:Y:S01]  /*4b90*/  R2UR UR20, R19 ;  /* 0x00000000131472ca */ /* 0x000fe200000e0000 */
[----:B------:R-:W-:Y:S01]  /*4ba0*/  USHF.R.U32.HI UR5, URZ, 0x1a, UR49 ;  /* 0x0000001aff057899 */ /* 0x000fe20008011631 */
[----:B------:R-:W-:Y:S01]  /*4bb0*/  R2UR UR19, R18 ;  /* 0x00000000121372ca */ /* 0x000fe200000e0000 */
[----:B------:R-:W-:Y:S01]  /*4bc0*/  UIADD3 UR57, UPT, UPT, UR49, -0x40000000, URZ ;  /* 0xc000000031397890 */ /* 0x000fe2000fffe0ff */
[----:B------:R-:W-:Y:S01]  /*4bd0*/  R2UR UR18, R17 ;  /* 0x00000000111272ca */ /* 0x000fe200000e0000 */
[----:B------:R-:W-:Y:S01]  /*4be0*/  UIADD3 UR63, UPT, UPT, UR49, 0x4, URZ ;  /* 0x00000004313f7890 */ /* 0x000fe2000fffe0ff */
[----:B------:R-:W-:Y:S01]  /*4bf0*/  R2UR UR17, R16 ;  /* 0x00000000101172ca */ /* 0x000fe200000e0000 */
[----:B------:R-:W-:Y:S01]  /*4c00*/  UIADD3 UR55, UPT, UPT, UR49, 0x40000004, URZ ;  /* 0x4000000431377890 */ /* 0x000fe2000fffe0ff */
[----:B------:R-:W-:Y:S01]  /*4c10*/  R2UR UR16, R15 ;  /* 0x000000000f1072ca */ /* 0x000fe200000e0000 */
[----:B------:R-:W-:Y:S01]  /*4c20*/  UIADD3 UR53, UPT, UPT, UR49, -0x7ffffffc, URZ ;  /* 0x8000000431357890 */ /* 0x000fe2000fffe0ff */
[----:B------:R-:W-:Y:S01]  /*4c30*/  R2UR UR15, R14 ;  /* 0x000000000e0f72ca */ /* 0x000fe200000e0000 */
[----:B------:R-:W-:Y:S01]  /*4c40*/  UIADD3 UR51, UPT, UPT, UR49, -0x3ffffffc, URZ ;  /* 0xc000000431337890 */ /* 0x000fe2000fffe0ff */
[----:B------:R-:W-:Y:S01]  /*4c50*/  R2UR UR14, R13 ;  /* 0x000000000d0e72ca */ /* 0x000fe200000e0000 */
[----:B------:R-:W-:-:S02]  /*4c60*/  USHF.R.U32.HI UR7, URZ, 0x1a, UR61 ;  /* 0x0000001aff077899 */ /* 0x000fc4000801163d */
[----:B------:R-:W-:Y:S02]  /*4c70*/  USHF.R.U32.HI UR6, URZ, 0x1a, UR59 ;  /* 0x0000001aff067899 */ /* 0x000fe4000801163b */
[----:B------:R-:W-:Y:S02]  /*4c80*/  ULOP3.LUT UR8, UR5, 0x30, URZ, 0xc0, !UPT ;  /* 0x0000003005087892 */ /* 0x000fe4000f8ec0ff */
[----:B------:R-:W-:Y:S02]  /*4c90*/  USHF.R.U32.HI UR5, URZ, 0x1a, UR57 ;  /* 0x0000001aff057899 */ /* 0x000fe40008011639 */
[----:B------:R-:W-:Y:S02]  /*4ca0*/  USHF.R.U32.HI UR10, URZ, 0x1a, UR63 ;  /* 0x0000001aff0a7899 */ /* 0x000fe4000801163f */
[----:B------:R-:W-:Y:S02]  /*4cb0*/  USHF.R.U32.HI UR11, URZ, 0x1a, UR55 ;  /* 0x0000001aff0b7899 */ /* 0x000fe40008011637 */
[----:B------:R-:W-:-:S02]  /*4cc0*/  USHF.R.U32.HI UR12, URZ, 0x1a, UR53 ;  /* 0x0000001aff0c7899 */ /* 0x000fc40008011635 */
[----:B------:R-:W-:Y:S02]  /*4cd0*/  USHF.R.U32.HI UR13, URZ, 0x1a, UR51 ;  /* 0x0000001aff0d7899 */ /* 0x000fe40008011633 */
[----:B------:R-:W-:Y:S02]  /*4ce0*/  ULOP3.LUT UR44, UR7, 0x30, URZ, 0xc0, !UPT ;  /* 0x00000030072c7892 */ /* 0x000fe4000f8ec0ff */
[----:B------:R-:W-:Y:S02]  /*4cf0*/  ULOP3.LUT UR42, UR6, 0x30, URZ, 0xc0, !UPT ;  /* 0x00000030062a7892 */ /* 0x000fe4000f8ec0ff */
[----:B------:R-:W-:Y:S02]  /*4d00*/  ULOP3.LUT UR46, UR8, 0x480, URZ, 0xfc, !UPT ;  /* 0x00000480082e7892 */ /* 0x000fe4000f8efcff */
[----:B------:R-:W-:Y:S02]  /*4d10*/  ULOP3.LUT UR8, UR5, 0x30, URZ, 0xc0, !UPT ;  /* 0x0000003005087892 */ /* 0x000fe4000f8ec0ff */
[----:B------:R-:W-:-:S02]  /*4d20*/  ULOP3.LUT UR7, UR10, 0x30, URZ, 0xc0, !UPT ;  /* 0x000000300a077892 */ /* 0x000fc4000f8ec0ff */
[----:B------:R-:W-:Y:S02]  /*4d30*/  ULOP3.LUT UR6, UR11, 0x30, URZ, 0xc0, !UPT ;  /* 0x000000300b067892 */ /* 0x000fe4000f8ec0ff */
        /* <DEDUP_REMOVED lines=9> */
[----:B------:R-:W-:Y:S02]  /*4dd0*/  UIADD3 UR38, UPT, UPT, UR4, UR26, URZ ;  /* 0x0000001a04267290 */ /* 0x000fe4000fffe0ff */
[----:B------:R-:W-:-:S02]  /*4de0*/  UPRMT UR47, UR46, 0x5410, UR20 ;  /* 0x000054102e2f7896 */ /* 0x000fc40008000014 */
[----:B------:R-:W-:Y:S02]  /*4df0*/  UPRMT UR45, UR44, 0x5410, UR19 ;  /* 0x000054102c2d7896 */ /* 0x000fe40008000013 */
[----:B------:R-:W-:Y:S01]  /*4e00*/  UPRMT UR43, UR42, 0x5410, UR18 ;  /* 0x000054102a2b7896 */ /* 0x000fe20008000012 */
[----:B------:R-:W-:Y:S01]  /*4e10*/  UMOV UR9, URZ ;  /* 0x000000ff00097c82 */ /* 0x000fe20008000000 */
[----:B------:R-:W-:Y:S01]  /*4e20*/  UMOV UR28, UR75 ;  /* 0x0000004b001c7c82 */ /* 0x000fe20008000000 */
[----:B------:R-:W-:Y:S01]  /*4e30*/  UMOV UR4, UR27 ;  /* 0x0000001b00047c82 */ /* 0x000fe20008000000 */
[----:B------:R-:W-:Y:S02]  /*4e40*/  UPRMT UR41, UR8, 0x5410, UR17 ;  /* 0x0000541008297896 */ /* 0x000fe40008000011 */
[----:B------:R-:W-:Y:S02]  /*4e50*/  UPRMT UR37, UR7, 0x5410, UR16 ;  /* 0x0000541007257896 */ /* 0x000fe40008000010 */
[----:B------:R-:W-:-:S02]  /*4e60*/  UPRMT UR35, UR6, 0x5410, UR15 ;  /* 0x0000541006237896 */ /* 0x000fc4000800000f */
[----:B------:R-:W-:Y:S02]  /*4e70*/  UPRMT UR33, UR5, 0x5410, UR14 ;  /* 0x0000541005217896 */ /* 0x000fe4000800000e */
[----:B------:R-:W-:Y:S01]  /*4e80*/  UPRMT UR31, UR10, 0x5410, UR77 ;  /* 0x000054100a1f7896 */ /* 0x000fe2000800004d */
[----:B------:R-:W-:Y:S01]  /*4e90*/  UMOV UR46, URZ ;  /* 0x000000ff002e7c82 */ /* 0x000fe20008000000 */
[----:B------:R-:W-:Y:S01]  /*4ea0*/  UMOV UR44, URZ ;  /* 0x000000ff002c7c82 */ /* 0x000fe20008000000 */
[----:B------:R-:W-:Y:S01]  /*4eb0*/  UMOV UR42, URZ ;  /* 0x000000ff002a7c82 */ /* 0x000fe20008000000 */
[----:B------:R-:W-:Y:S01]  /*4ec0*/  UMOV UR40, URZ ;  /* 0x000000ff00287c82 */ /* 0x000fe20008000000 */
[----:B------:R-:W-:Y:S01]  /*4ed0*/  UMOV UR36, URZ ;  /* 0x000000ff00247c82 */ /* 0x000fe20008000000 */
[----:B------:R-:W-:Y:S01]  /*4ee0*/  UMOV UR34, URZ ;  /* 0x000000ff00227c82 */ /* 0x000fe20008000000 */
[----:B------:R-:W-:Y:S01]  /*4ef0*/  UMOV UR32, URZ ;  /* 0x000000ff00207c82 */ /* 0x000fe20008000000 */
[----:B------:R-:W-:-:S05]  /*4f00*/  UMOV UR30, URZ ;  /* 0x000000ff001e7c82 */ /* 0x000fca0008000000 */
.L_x_79:
[----:B------:R-:W-:Y:S01]  /*4f10*/  ULEA UR15, UR4, UR29, 0x3 ;  /* 0x0000001d040f7291 */ /* 0x000fe2000f8e18ff */
[----:B---34-:R-:W-:Y:S11]  /*4f20*/  @P1 BRA `(.L_x_77) ;  /* 0x00000000000c1947 */ /* 0x018ff60003800000 */
[----:B-1----:R-:W-:Y:S04]  /*4f30*/  SHF.L.U32 R4, R9, 0x1f, RZ ;  /* 0x0000001f09047819 */ /* 0x002fe800000006ff */
[----:B------:R-:W1:Y:S02]  /*4f40*/  SYNCS.PHASECHK.TRANS64.TRYWAIT P0, [UR15], R4 ;  /* 0x00000004ff0075a7 */ /* 0x000e64000800110f */
[----:B-1----:R-:W-:Y:S05]  /*4f50*/  @!P0 BRA `(.L_x_78) ;  /* 0x0000004c00908947 */ /* 0x002fea0003800000 */
.L_x_77:
[----:B------:R-:W-:Y:S01]  /*4f60*/  UISETP.NE.AND UP0, UPT, UR28, 0x1, UPT ;  /* 0x000000011c00788c */ /* 0x000fe2000bf05270 */
[----:B------:R-:W-:Y:S01]  /*4f70*/  PLOP3.LUT P1, PT, PT, PT, PT, 0x80, 0x8 ;  /* 0x000000000008781c */ /* 0x000fe20003f2f070 */
[----:B------:R-:W-:Y:S02]  /*4f80*/  UIADD3 UR5, UPT, UPT, UR4, 0x1, URZ ;  /* 0x0000000104057890 */ /* 0x000fe4000fffe0ff */
[----:B------:R-:W-:Y:S02]  /*4f90*/  ULEA UR8, UR4, UR67, 0x6 ;  /* 0x0000004304087291 */ /* 0x000fe4000f8e30ff */
[----:B------:R-:W-:Y:S01]  /*4fa0*/  UISETP.NE.AND UP1, UPT, UR5, 0x4, UPT ;  /* 0x000000040500788c */ /* 0x000fe2000bf25270 */
[----:B------:R-:W-:Y:S01]  /*4fb0*/  PLOP3.LUT P0, PT, PT, PT, UP0, 0x80, 0x8 ;  /* 0x000000000008781c */ /* 0x000fe20003f0f008 */
[----:B------:R-:W-:Y:S02]  /*4fc0*/  ULEA UR12, UR4, UR68, 0x6 ;  /* 0x00000044040c7291 */ /* 0x000fe4000f8e30ff */
[----:B------:R-:W-:Y:S02]  /*4fd0*/  USEL UR6, URZ, 0x1, UP1 ;  /* 0x00000001ff067887 */ /* 0x000fe40008800000 */
[----:B------:R-:W-:Y:S02]  /*4fe0*/  USEL UR27, UR5, URZ, UP1 ;  /* 0x000000ff051b7287 */ /* 0x000fe40008800000 */
[----:B------:R-:W-:Y:S02]  /*4ff0*/  ULEA UR18, UR4, UR66, 0x9 ;  /* 0x0000004204127291 */ /* 0x000fe4000f8e48ff */
[----:B------:R-:W-:Y:S01]  /*5000*/  @UP0 ULEA UR5, UR27, UR29, 0x3 ;  /* 0x0000001d1b050291 */ /* 0x000fe2000f8e18ff */
[----:B------:R-:W-:Y:S01]  /*5010*/  LOP3.LUT R9, R9, UR6, RZ, 0x3c, !PT ;  /* 0x0000000609097c12 */ /* 0x000fe2000f8e3cff */
[----:B------:R-:W-:Y:S02]  /*5020*/  ULEA UR16, UR4, UR65, 0xb ;  /* 0x0000004104107291 */ /* 0x000fe4000f8e58ff */
[----:B------:R-:W-:Y:S01]  /*5030*/  UIADD3 UR4, UPT, UPT, UR8, 0x20, URZ ;  /* 0x0000002008047890 */ /* 0x000fe2000fffe0ff */
[----:B-1----:R-:W-:Y:S01]  /*5040*/  @P0 SHF.L.U32 R3, R9, 0x1f, RZ ;  /* 0x0000001f09030819 */ /* 0x002fe200000006ff */
[----:B------:R-:W-:Y:S02]  /*5050*/  UIADD3 UR6, UPT, UPT, UR12, 0x20, URZ ;  /* 0x000000200c067890 */ /* 0x000fe4000fffe0ff */
[----:B------:R-:W-:Y:S01]  /*5060*/  UISETP.NE.U32.AND UP0, UPT, UR9, URZ, UPT ;  /* 0x000000ff0900728c */ /* 0x000fe2000bf05070 */
[----:B------:R2:W3:Y:S01]  /*5070*/  @P0 SYNCS.PHASECHK.TRANS64.TRYWAIT P1, [UR5], R3 ;  /* 0x00000003ff0005a7 */ /* 0x0004e20008021105 */
[----:B------:R-:W-:Y:S02]  /*5080*/  UIADD3 UR10, UPT, UPT, UR18, 0x2, URZ ;  /* 0x00000002120a7890 */ /* 0x000fe4000fffe0ff */
[----:B------:R-:W-:Y:S02]  /*5090*/  UIADD3 UR22, UPT, UPT, UR18, 0x4, URZ ;  /* 0x0000000412167890 */ /* 0x000fe4000fffe0ff */
[----:B------:R-:W-:Y:S02]  /*50a0*/  UIADD3 UR20, UPT, UPT, UR18, 0x100, URZ ;  /* 0x0000010012147890 */ /* 0x000fe4000fffe0ff */
[----:B------:R-:W-:Y:S02]  /*50b0*/  UIADD3 UR14, UPT, UPT, UR18, 0x102, URZ ;  /* 0x00000102120e7890 */ /* 0x000fe4000fffe0ff */
[----:B------:R-:W-:Y:S02]  /*50c0*/  UIADD3 UR26, UPT, UPT, UR26, 0x1, URZ ;  /* 0x000000011a1a7890 */ /* 0x000fe4000fffe0ff */
[----:B------:R-:W-:Y:S01]  /*50d0*/  UIADD3 UR28, UPT, UPT, UR28, -0x1, URZ ;  /* 0xffffffff1c1c7890 */ /* 0x000fe2000fffe0ff */
[----:B------:R-:W-:Y:S01]  /*50e0*/  UMOV UR9, 0x4008 ;  /* 0x0000400800097882 */ /* 0x000fe20000000000 */
[----:B------:R-:W-:Y:S01]  /*50f0*/  UMOV UR5, 0x4008 ;  /* 0x0000400800057882 */ /* 0x000fe20000000000 */
[----:B------:R1:W-:Y:S01]  /*5100*/  UTCCP.T.S.2CTA.4x32dp128bit tmem[UR25+0x80], gdesc[UR8] ;  /* 0x00008008190079e7 */ /* 0x0003e20009300000 */
[----:B------:R4:W-:Y:S01]  /*5110*/  UTCCP.T.S.2CTA.4x32dp128bit tmem[UR25+0x84], gdesc[UR4] ;  /* 0x00008404190079e7 */ /* 0x0009e20009300000 */
[----:B------:R-:W-:Y:S01]  /*5120*/  UMOV UR13, 0x4008 ;  /* 0x00004008000d7882 */ /* 0x000fe20000000000 */
[----:B------:R-:W-:Y:S01]  /*5130*/  UMOV UR7, 0x4008 ;  /* 0x0000400800077882 */ /* 0x000fe20000000000 */
[----:B------:R2:W-:Y:S01]  /*5140*/  UTCCP.T.S.2CTA.4x32dp128bit tmem[UR25+0x88], gdesc[UR12] ;  /* 0x0000880c190079e7 */ /* 0x0005e20009300000 */
[----:B------:R2:W-:Y:S01]  /*5150*/  UTCCP.T.S.2CTA.4x32dp128bit tmem[UR25+0x8c], gdesc[UR6] ;  /* 0x00008c06190079e7 */ /* 0x0005e20009300000 */
[----:B------:R-:W-:Y:S01]  /*5160*/  UMOV UR19, 0x40004040 ;  /* 0x4000404000137882 */ /* 0x000fe20000000000 */
[----:B------:R-:W-:Y:S01]  /*5170*/  UMOV UR17, 0x40004040 ;  /* 0x4000404000117882 */ /* 0x000fe20000000000 */
[----:B------:R-:W-:Y:S01]  /*5180*/  UMOV UR11, 0x40004040 ;  /* 0x40004040000b7882 */ /* 0x000fe20000000000 */
[----:B------:R2:W-:Y:S01]  /*5190*/  UTCQMMA.2CTA gdesc[UR16], gdesc[UR18], tmem[UR24], tmem[UR46], idesc[UR47], tmem[UR48], UP0 ;  /* 0x00302e1210007dea */ /* 0x0005e20008200318 */
[----:B------:R-:W-:Y:S01]  /*51a0*/  UISETP.NE.AND UP0, UPT, UR26, UR38, UPT ;  /* 0x000000261a00728c */ /* 0x000fe2000bf05270 */
[----:B------:R-:W-:Y:S01]  /*51b0*/  UMOV UR23, 0x40004040 ;  /* 0x4000404000177882 */ /* 0x000fe20000000000 */
[----:B------:R-:W-:Y:S01]  /*51c0*/  UMOV UR21, 0x40004040 ;  /* 0x4000404000157882 */ /* 0x000fe20000000000 */
[----:B-1----:R-:W-:Y:S02]  /*51d0*/  UIADD3 UR8, UPT, UPT, UR16, 0x2, URZ ;  /* 0x0000000210087890 */ /* 0x002fe4000fffe0ff */
[----:B----4-:R-:W-:Y:S02]  /*51e0*/  UIADD3 UR4, UPT, UPT, UR16, 0x4, URZ ;  /* 0x0000000410047890 */ /* 0x010fe4000fffe0ff */
[----:B--2---:R-:W-:Y:S02]  /*51f0*/  UIADD3 UR12, UPT, UPT, UR18, 0x6, URZ ;  /* 0x00000006120c7890 */ /* 0x004fe4000fffe0ff */
[----:B------:R-:W-:Y:S01]  /*5200*/  UIADD3 UR6, UPT, UPT, UR16, 0x6, URZ ;  /* 0x0000000610067890 */ /* 0x000fe2000fffe0ff */
[----:B------:R-:W-:Y:S01]  /*5210*/  UMOV UR9, 0x40004040 ;  /* 0x4000404000097882 */ /* 0x000fe20000000000 */
[----:B------:R-:W-:Y:S01]  /*5220*/  UMOV UR5, 0x40004040 ;  /* 0x4000404000057882 */ /* 0x000fe20000000000 */
[----:B------:R1:W-:Y:S01]  /*5230*/  UTCQMMA.2CTA gdesc[UR8], gdesc[UR10], tmem[UR24], tmem[UR44], idesc[UR45], tmem[UR60], UPT ;  /* 0x003c2c0a08007dea */ /* 0x0003e2000ba00318 */
[----:B------:R-:W-:Y:S01]  /*5240*/  UIADD3 UR17, UPT, UPT, UR15, 0x20, URZ ;  /* 0x000000200f117890 */ /* 0x000fe2000fffe0ff */
[----:B------:R2:W-:Y:S01]  /*5250*/  UTCQMMA.2CTA gdesc[UR4], gdesc[UR22], tmem[UR24], tmem[UR42], idesc[UR43], tmem[UR58], UPT ;  /* 0x003a2a1604007dea */ /* 0x0005e2000ba00318 */
[----:B------:R-:W-:Y:S01]  /*5260*/  UMOV UR13, 0x40004040 ;  /* 0x40004040000d7882 */ /* 0x000fe20000000000 */
[----:B------:R-:W-:Y:S01]  /*5270*/  UMOV UR7, 0x40004040 ;  /* 0x4000404000077882 */ /* 0x000fe20000000000 */
[----:B------:R-:W-:Y:S01]  /*5280*/  UMOV UR15, 0x40004040 ;  /* 0x40004040000f7882 */ /* 0x000fe20000000000 */
[----:B------:R4:W-:Y:S01]  /*5290*/  UTCQMMA.2CTA gdesc[UR6], gdesc[UR12], tmem[UR24], tmem[UR40], idesc[UR41], tmem[UR56], UPT ;  /* 0x0038280c06007dea */ /* 0x0009e2000ba00318 */
[----:B-1----:R-:W-:Y:S02]  /*52a0*/  UIADD3 UR8, UPT, UPT, UR16, 0x400, URZ ;  /* 0x0000040010087890 */ /* 0x002fe4000fffe0ff */
[----:B--2---:R-:W-:Y:S02]  /*52b0*/  UIADD3 UR4, UPT, UPT, UR16, 0x402, URZ ;  /* 0x0000040210047890 */ /* 0x004fe4000fffe0ff */
[----:B------:R-:W-:Y:S02]  /*52c0*/  UIADD3 UR22, UPT, UPT, UR18, 0x104, URZ ;  /* 0x0000010412167890 */ /* 0x000fe4000fffe0ff */
[----:B----4-:R-:W-:Y:S02]  /*52d0*/  UIADD3 UR12, UPT, UPT, UR16, 0x404, URZ ;  /* 0x00000404100c7890 */ /* 0x010fe4000fffe0ff */
[----:B------:R-:W-:Y:S01]  /*52e0*/  UIADD3 UR10, UPT, UPT, UR18, 0x106, URZ ;  /* 0x00000106120a7890 */ /* 0x000fe2000fffe0ff */
[----:B------:R1:W-:Y:S01]  /*52f0*/  UTCQMMA.2CTA gdesc[UR8], gdesc[UR20], tmem[UR24], tmem[UR36], idesc[UR37], tmem[UR62], UPT ;  /* 0x003e241408007dea */ /* 0x0003e2000ba00318 */
[----:B------:R-:W-:Y:S01]  /*5300*/  UIADD3 UR6, UPT, UPT, UR16, 0x406, URZ ;  /* 0x0000040610067890 */ /* 0x000fe2000fffe0ff */
[----:B------:R2:W-:Y:S04]  /*5310*/  UTCQMMA.2CTA gdesc[UR4], gdesc[UR14], tmem[UR24], tmem[UR34], idesc[UR35], tmem[UR54], UPT ;  /* 0x0036220e04007dea */ /* 0x0005e8000ba00318 */
[----:B------:R4:W-:Y:S04]  /*5320*/  UTCQMMA.2CTA gdesc[UR12], gdesc[UR22], tmem[UR24], tmem[UR32], idesc[UR33], tmem[UR52], UPT ;  /* 0x003420160c007dea */ /* 0x0009e8000ba00318 */
[----:B------:R4:W-:Y:S01]  /*5330*/  UTCQMMA.2CTA gdesc[UR6], gdesc[UR10], tmem[UR24], tmem[UR30], idesc[UR31], tmem[UR50], UPT ;  /* 0x00321e0a06007dea */ /* 0x0009e2000ba00318 */
[----:B------:R4:W-:Y:S01]  /*5340*/  UTCBAR.2CTA.MULTICAST [UR17], URZ, UR64 ;  /* 0x000000ff110073e9 */ /* 0x0009e20008200840 */
[----:B-1----:R-:W-:Y:S01]  /*5350*/  UMOV UR9, 0x1 ;  /* 0x0000000100097882 */ /* 0x002fe20000000000 */
[----:B--2---:R-:W-:Y:S01]  /*5360*/  UMOV UR4, UR27 ;  /* 0x0000001b00047c82 */ /* 0x004fe20008000000 */
[----:B------:R-:W-:Y:S05]  /*5370*/  BRA.U UP0, `(.L_x_79) ;  /* 0xfffffff900e47547 */ /* 0x000fea000b83ffff */
.L_x_76:
[----:B------:R-:W-:Y:S01]  /*5380*/  UIADD3 UR4, UPT, UPT, UR71, 0xa0, URZ ;  /* 0x000000a047047890 */ /* 0x000fe2000fffe0ff */
[----:B------:R-:W-:-:S08]  /*5390*/  UMOV UR26, UR38 ;  /* 0x00000026001a7c82 */ /* 0x000fd00008000000 */
[----:B------:R2:W-:Y:S01]  /*53a0*/  UTCBAR.2CTA.MULTICAST [UR4], URZ, UR76 ;  /* 0x000000ff040073e9 */ /* 0x0005e2000820084c */
[----:B------:R-:W-:Y:S02]  /*53b0*/  NOP ;  /* 0x0000000000007918 */ /* 0x000fe40000000000 */
.L_x_74:
[----:B------:R-:W-:Y:S01]  /*53c0*/  R2UR UR5, R90 ;  /* 0x000000005a0572ca */ /* 0x000fe200000e0000 */
[----:B--2---:R-:W-:Y:S01]  /*53d0*/  UIADD3 UR4, UPT, UPT, UR72, 0x1, URZ ;  /* 0x0000000148047890 */ /* 0x004fe2000fffe0ff */
[----:B------:R-:W-:-:S03]  /*53e0*/  ISETP.NE.AND P0, PT, R11, 0x2, PT ;  /* 0x000000020b00780c */ /* 0x000fc60003f05270 */
[----:B------:R-:W-:Y:S01]  /*53f0*/  UISETP.NE.AND UP0, UPT, UR4, 0x2, UPT ;  /* 0x000000020400788c */ /* 0x000fe2000bf05270 */
[----:B-1----:R-:W-:Y:S02]  /*5400*/  SEL R3, RZ, 0x1, P0 ;  /* 0x00000001ff037807 */ /* 0x002fe40000000000 */
[----:B------:R-:W-:Y:S01]  /*5410*/  SEL R11, R11, RZ, P0 ;  /* 0x000000ff0b0b7207 */ /* 0x000fe20000000000 */
[----:B------:R-:W-:Y:S01]  /*5420*/  USEL UR72, UR4, URZ, UP0 ;  /* 0x000000ff04487287 */ /* 0x000fe20008000000 */
[----:B------:R-:W-:-:S03]  /*5430*/  LOP3.LUT R10, R10, R3, RZ, 0x3c, !PT ;  /* 0x000000030a0a7212 */ /* 0x000fc600078e3cff */
[----:B------:R-:W-:Y:S02]  /*5440*/  UIADD3 UR28, UPT, UPT, UR69, UR5, URZ ;  /* 0x00000005451c7290 */ /* 0x000fe4000fffe0ff */
[----:B------:R-:W-:-:S06]  /*5450*/  USEL UR5, URZ, 0x1, UP0 ;  /* 0x00000001ff057887 */ /* 0x000fcc0008000000 */
[----:B------:R-:W-:Y:S01]  /*5460*/  LOP3.LUT R12, R12, UR5, RZ, 0x3c, !PT ;  /* 0x000000050c0c7c12 */ /* 0x000fe2000f8e3cff */
[----:B------:R-:W-:Y:S06]  /*5470*/  BRA.U UP2, `(.L_x_80) ;  /* 0xffffffed02e87547 */ /* 0x000fec000b83ffff */
[----:B------:R-:W1:Y:S01]  /*5480*/  S2UR UR8, SR_CgaCtaId ;  /* 0x00000000000879c3 */ /* 0x000e620000008800 */
[----:B------:R-:W-:Y:S02]  /*5490*/  ELECT P0, URZ, PT ;  /* 0x0000000000ff782f */ /* 0x000fe40003800000 */
[----:B------:R-:W-:Y:S01]  /*54a0*/  R2UR UR5, R2 ;  /* 0x00000000020572ca */ /* 0x000fe200000e0000 */
[----:B------:R-:W-:Y:S01]  /*54b0*/  UMOV UR4, 0x40 ;  /* 0x0000004000047882 */ /* 0x000fe20000000000 */
[----:B------:R-:W-:-:S03]  /*54c0*/  IMAD.MOV.U32 R2, RZ, RZ, 0x1 ;  /* 0x00000001ff027424 */ /* 0x000fc600078e00ff */
[----:B------:R-:W-:Y:S08]  /*54d0*/  UVIRTCOUNT.DEALLOC.SMPOOL 0x80 ;  /* 0x000000800000784c */ /* 0x000ff00000000000 */
[----:B------:R-:W-:Y:S02]  /*54e0*/  UISETP.NE.AND UP0, UPT, UR5, URZ, UPT ;  /* 0x000000ff0500728c */ /* 0x000fe4000bf05270 */
[----:B-1----:R-:W-:-:S09]  /*54f0*/  ULEA UR8, UR8, UR4, 0x18 ;  /* 0x0000000408087291 */ /* 0x002fd2000f8ec0ff */
[----:B------:R1:W-:Y:S01]  /*5500*/  @P0 STS.U8 [UR8+0x1c], R2 ;  /* 0x00001c02ff000988 */ /* 0x0003e20008000008 */
[----:B------:R-:W-:Y:S05]  /*5510*/  BRA.U UP0, `(.L_x_81) ;  /* 0x0000000100587547 */ /* 0x000fea000b800000 */
[----:B------:R-:W-:Y:S01]  /*5520*/  UIADD3 UR5, UPT, UPT, UR29, 0xb0, URZ ;  /* 0x000000b01d057890 */ /* 0x000fe2000fffe0ff */
[----:B------:R-:W-:-:S03]  /*5530*/  SHF.L.U32 R3, R12, 0x1f, RZ ;  /* 0x0000001f0c037819 */ /* 0x000fc600000006ff */
[----:B------:R-:W-:-:S09]  /*5540*/  ULEA UR4, UR72, UR5, 0x3 ;  /* 0x0000000548047291 */ /* 0x000fd2000f8e18ff */
[----:B------:R-:W2:Y:S02]  /*5550*/  SYNCS.PHASECHK.TRANS64.TRYWAIT P0, [UR4], R3 ;  /* 0x00000003ff0075a7 */ /* 0x000ea40008001104 */
[----:B--2---:R-:W-:Y:S05]  /*5560*/  @!P0 BRA `(.L_x_82) ;  /* 0x0000004800248947 */ /* 0x004fea0003800000 */
.L_x_160:
[----:B------:R-:W-:-:S04]  /*5570*/  UIADD3 UR4, UPT, UPT, UR72, 0x1, URZ ;  /* 0x0000000148047890 */ /* 0x000fc8000fffe0ff */
[----:B------:R-:W-:-:S04]  /*5580*/  UISETP.NE.AND UP1, UPT, UR4, 0x2, UPT ;  /* 0x000000020400788c */ /* 0x000fc8000bf25270 */
[----:B----4-:R-:W-:Y:S02]  /*5590*/  USEL UR6, URZ, 0x1, UP1 ;  /* 0x00000001ff067887 */ /* 0x010fe40008800000 */
[----:B------:R-:W-:-:S04]  /*55a0*/  USEL UR4, UR4, URZ, UP1 ;  /* 0x000000ff04047287 */ /* 0x000fc80008800000 */
[----:B------:R-:W-:Y:S01]  /*55b0*/  ULEA UR4, UR4, UR5, 0x3 ;  /* 0x0000000504047291 */ /* 0x000fe2000f8e18ff */
[----:B-1----:R-:W-:-:S04]  /*55c0*/  LOP3.LUT R3, R12, UR6, RZ, 0x3c, !PT ;  /* 0x000000060c037c12 */ /* 0x002fc8000f8e3cff */
[----:B------:R-:W-:Y:S01]  /*55d0*/  SHF.L.U32 R3, R3, 0x1f, RZ ;  /* 0x0000001f03037819 */ /* 0x000fe200000006ff */
[----:B------:R-:W-:-:S04]  /*55e0*/  IMAD.U32 R2, RZ, RZ, UR4 ;  /* 0x00000004ff027e24 */ /* 0x000fc8000f8e00ff */
[----:B------:R1:W2:Y:S03]  /*55f0*/  SYNCS.PHASECHK.TRANS64.TRYWAIT P0, [R2+URZ], R3 ;  /* 0x00000003020075a7 */ /* 0x0002a600080011ff */
[----:B--2---:R-:W-:Y:S05]  /*5600*/  @!P0 NANOSLEEP.SYNCS 0x989680 ;  /* 0x009896800000895d */ /* 0x004fea0003900000 */
[----:B------:R-:W2:Y:S02]  /*5610*/  @!P0 SYNCS.PHASECHK.TRANS64 P0, [R2+URZ], R3 ;  /* 0x00000003020085a7 */ /* 0x000ea400080010ff */
[----:B--2---:R-:W-:Y:S05]  /*5620*/  @P0 BRA `(.L_x_83) ;  /* 0x0000000000240947 */ /* 0x004fea0003800000 */
.L_x_84:
[----:B--2---:R2:W4:Y:S02]  /*5630*/  SYNCS.PHASECHK.TRANS64.TRYWAIT P0, [R2+URZ], R3 ;  /* 0x00000003020075a7 */ /* 0x00452400080011ff */
[----:B----4-:R-:W-:Y:S05]  /*5640*/  @!P0 NANOSLEEP.SYNCS 0x989680 ;  /* 0x009896800000895d */ /* 0x010fea0003900000 */
[----:B------:R-:W4:Y:S02]  /*5650*/  @!P0 SYNCS.PHASECHK.TRANS64 P0, [R2+URZ], R3 ;  /* 0x00000003020085a7 */ /* 0x000f2400080010ff */
[----:B----4-:R-:W-:Y:S05]  /*5660*/  @!P0 BRA `(.L_x_84) ;  /* 0xfffffffc00f08947 */ /* 0x010fea000383ffff */
[----:B------:R-:W-:Y:S05]  /*5670*/  BRA `(.L_x_83) ;  /* 0x0000000000107947 */ /* 0x000fea0003800000 */
.L_x_81:
[----:B------:R-:W-:Y:S01]  /*5680*/  R2UR UR5, R0 ;  /* 0x00000000000572ca */ /* 0x000fe200000e0000 */
[----:B------:R-:W-:-:S12]  /*5690*/  UIADD3 UR4, UPT, UPT, UR29, 0xe0, URZ ;  /* 0x000000e01d047890 */ /* 0x000fd8000fffe0ff */
[----:B------:R-:W-:-:S09]  /*56a0*/  UPRMT UR4, UR5, 0x654, UR4 ;  /* 0x0000065405047896 */ /* 0x000fd20008000004 */
[----:B------:R-:W-:Y:S03]  /*56b0*/  SYNCS.ARRIVE.TRANS64.RED.A1T0 RZ, [UR4], RZ ;  /* 0x000000ffffff79a7 */ /* 0x000fe60008100404 */
.L_x_83:
[----:B-12---:R-:W-:Y:S01]  /*56c0*/  SHF.L.U32 R3, RZ, 0x1f, RZ ;  /* 0x0000001fff037819 */ /* 0x006fe200000006ff */
[----:B------:R-:W-:Y:S01]  /*56d0*/  UIADD3 UR4, UPT, UPT, UR29, 0xe0, URZ ;  /* 0x000000e01d047890 */ /* 0x000fe2000fffe0ff */
[----:B------:R-:W-:Y:S02]  /*56e0*/  PLOP3.LUT P0, PT, PT, PT, UP0, 0x80, 0x8 ;  /* 0x000000000008781c */ /* 0x000fe40003f0f008 */
[----:B---3--:R-:W1:Y:S02]  /*56f0*/  SYNCS.PHASECHK.TRANS64.TRYWAIT P1, [UR29+0xe0], R3 ;  /* 0x0000e003ff0075a7 */ /* 0x008e64000802111d */
[----:B-1----:R-:W-:Y:S09]  /*5700*/  @!P1 BRA `(.L_x_85) ;  /* 0x0000004400d49947 */ /* 0x002ff20003800000 */
.L_x_162:
[----:B------:R-:W-:Y:S01]  /*5710*/  R2UR UR5, R0 ;  /* 0x00000000000572ca */ /* 0x000fe200000e0000 */
[----:B----4-:R-:W-:-:S12]  /*5720*/  UMOV UR6, 0x1 ;  /* 0x0000000100067882 */ /* 0x010fd80000000000 */
[----:B------:R-:W-:-:S03]  /*5730*/  @!UP0 UPRMT UR4, UR5, 0x654, UR4 ;  /* 0x0000065405048896 */ /* 0x000fc60008000004 */
[----:B------:R-:W-:-:S06]  /*5740*/  UMOV UR5, 0xffff ;  /* 0x0000ffff00057882 */ /* 0x000fcc0000000000 */
[----:B------:R-:W-:Y:S01]  /*5750*/  @!P0 SYNCS.ARRIVE.TRANS64.RED.A1T0 RZ, [UR4], RZ ;  /* 0x000000ffffff89a7 */ /* 0x000fe20008100404 */
[----:B------:R-:W-:Y:S01]  /*5760*/  NOP ;  /* 0x0000000000007918 */ /* 0x000fe20000000000 */
[----:B------:R-:W2:Y:S01]  /*5770*/  LDS R0, [UR8+0x14] ;  /* 0x00001408ff007984 */ /* 0x000ea20008000800 */
[----:B------:R-:W-:-:S04]  /*5780*/  ULOP3.LUT UR4, UR25, 0xffff, URZ, 0xc0, !UPT ;  /* 0x0000ffff19047892 */ /* 0x000fc8000f8ec0ff */
[----:B------:R-:W-:-:S04]  /*5790*/  USHF.R.U32.HI UR4, URZ, 0x5, UR4 ;  /* 0x00000005ff047899 */ /* 0x000fc80008011604 */
[----:B------:R-:W-:Y:S02]  /*57a0*/  USHF.L.U32 UR5, UR5, UR4, URZ ;  /* 0x0000000405057299 */ /* 0x000fe400080006ff */
[----:B------:R-:W-:-:S04]  /*57b0*/  USHF.L.U32 UR4, UR6, UR4, URZ ;  /* 0x0000000406047299 */ /* 0x000fc800080006ff */
[----:B--2---:R-:W-:-:S04]  /*57c0*/  LOP3.LUT R0, R0, UR5, RZ, 0xc0, !PT ;  /* 0x0000000500007c12 */ /* 0x004fc8000f8ec0ff */
[----:B------:R-:W-:-:S13]  /*57d0*/  ISETP.NE.AND P0, PT, R0, UR5, PT ;  /* 0x0000000500007c0c */ /* 0x000fda000bf05270 */
[----:B------:R-:W-:Y:S05]  /*57e0*/  @P0 BRA `(.L_x_86) ;  /* 0x0000000000580947 */ /* 0x000fea0003800000 */
[----:B------:R-:W2:Y:S02]  /*57f0*/  LDS R0, [UR8+0x18] ;  /* 0x00001808ff007984 */ /* 0x000ea40008000800 */
[----:B--2---:R-:W-:-:S04]  /*5800*/  LOP3.LUT R0, R0, UR4, RZ, 0xc0, !PT ;  /* 0x0000000400007c12 */ /* 0x004fc8000f8ec0ff */
[----:B------:R-:W-:-:S13]  /*5810*/  ISETP.NE.AND P0, PT, R0, UR4, PT ;  /* 0x0000000400007c0c */ /* 0x000fda000bf05270 */
[----:B------:R-:W-:Y:S05]  /*5820*/  @P0 BRA `(.L_x_87) ;  /* 0x00000000003c0947 */ /* 0x000fea0003800000 */
[----:B-1----:R-:W1:Y:S01]  /*5830*/  S2R R2, SR_LANEID ;  /* 0x0000000000027919 */ /* 0x002e620000000000 */
[----:B------:R-:W-:Y:S01]  /*5840*/  ULOP3.LUT UR5, URZ, UR5, URZ, 0x33, !UPT ;  /* 0x00000005ff057292 */ /* 0x000fe2000f8e33ff */
[----:B------:R-:W-:Y:S01]  /*5850*/  LOP3.LUT R4, RZ, UR4, RZ, 0x33, !PT ;  /* 0x00000004ff047c12 */ /* 0x000fe2000f8e33ff */
[----:B------:R-:W-:Y:S02]  /*5860*/  VOTEU.ANY UR4, UPT, PT ;  /* 0x0000000000047886 */ /* 0x000fe400038e0100 */
[----:B------:R-:W-:Y:S01]  /*5870*/  UFLO.U32 UR4, UR4 ;  /* 0x00000004000472bd */ /* 0x000fe200080e0000 */
[----:B------:R-:W2:Y:S01]  /*5880*/  REDUX UR6, R4 ;  /* 0x00000000040673c4 */ /* 0x000ea20000000000 */
[----:B------:R-:W-:-:S06]  /*5890*/  IMAD.U32 R0, RZ, RZ, UR5 ;  /* 0x00000005ff007e24 */ /* 0x000fcc000f8e00ff */
[----:B------:R3:W-:Y:S01]  /*58a0*/  UTCATOMSWS.AND URZ, UR5 ;  /* 0x0000000500ff79e3 */ /* 0x0007e20008000000 */
[----:B------:R-:W4:Y:S01]  /*58b0*/  REDUX UR7, R0 ;  /* 0x00000000000773c4 */ /* 0x000f220000000000 */
[----:B-1----:R-:W-:Y:S01]  /*58c0*/  ISETP.EQ.U32.AND P0, PT, R2, UR4, PT ;  /* 0x0000000402007c0c */ /* 0x002fe2000bf02070 */
[----:B--2---:R-:W-:Y:S01]  /*58d0*/  IMAD.U32 R2, RZ, RZ, UR6 ;  /* 0x00000006ff027e24 */ /* 0x004fe2000f8e00ff */
[----:B----4-:R-:W-:-:S11]  /*58e0*/  MOV R3, UR7 ;  /* 0x0000000700037c02 */ /* 0x010fd60008000f00 */
[----:B------:R3:W-:Y:S04]  /*58f0*/  @P0 ATOMS.AND RZ, [UR8+0x14], R3 ;  /* 0x00001403ffff098c */ /* 0x0007e8000a800008 */
[----:B------:R3:W-:Y:S01]  /*5900*/  @P0 ATOMS.AND RZ, [UR8+0x18], R2 ;  /* 0x00001802ffff098c */ /* 0x0007e2000a800008 */
[----:B------:R-:W-:Y:S05]  /*5910*/  BRA `(.L_x_88) ;  /* 0x0000000000147947 */ /* 0x000fea0003800000 */
.L_x_87:
[----:B-1----:R-:W-:Y:S02]  /*5920*/  MOV R2, 0x5940 ;  /* 0x0000594000027802 */ /* 0x002fe40000000f00 */
[----:B-----5:R-:W-:Y:S05]  /*5930*/  CALL.REL.NOINC `($__internal_0_$__cuda_sm10x_tcgen05_guardrail_trap_col_being_dealloced_not_returned_by_alloc) ;  /* 0x00000048003c7944 */ /* 0x020fea0003c00000 */
[----:B------:R-:W-:Y:S05]  /*5940*/  BRA `(.L_x_88) ;  /* 0x0000000000087947 */ /* 0x000fea0003800000 */
.L_x_86:
[----:B-1----:R-:W-:Y:S02]  /*5950*/  MOV R2, 0x5970 ;  /* 0x0000597000027802 */ /* 0x002fe40000000f00 */
[----:B-----5:R-:W-:Y:S05]  /*5960*/  CALL.REL.NOINC `($__internal_2_$__cuda_sm10x_tcgen05_guardrail_trap_unallocated_columns_being_dealloced) ;  /* 0x0000004800487944 */ /* 0x020fea0003c00000 */
.L_x_88:
[----:B------:R-:W-:Y:S01]  /*5970*/  NOP ;  /* 0x0000000000007918 */ /* 0x000fe20000000000 */
[----:B---3--:R-:W-:Y:S05]  /*5980*/  EXIT ;  /* 0x000000000000794d */ /* 0x008fea0003800000 */
.L_x_59:
[----:B------:R-:W-:-:S09]  /*5990*/  UISETP.NE.OR UP0, UPT, UR24, 0x3, !UP5 ;  /* 0x000000031800788c */ /* 0x000fd2000ef05670 */
[----:B------:R-:W-:Y:S05]  /*59a0*/  BRA.U UP0, `(.L_x_89) ;  /* 0x0000000d00fc7547 */ /* 0x000fea000b800000 */
[----:B------:R-:W1:Y:S01]  /*59b0*/  LDCU UR29, c[0x0][0x370] ;  /* 0x00006e00ff1d77ac */ /* 0x000e620008000800 */
[----:B------:R-:W-:Y:S01]  /*59c0*/  R2UR UR6, R92 ;  /* 0x000000005c0672ca */ /* 0x000fe200000e0000 */
[----:B------:R-:W2:Y:S01]  /*59d0*/  LDC.64 R16, c[0x0][0x348] ;  /* 0x0000d200ff107b82 */ /* 0x000ea20000000a00 */
[----:B------:R-:W-:Y:S01]  /*59e0*/  HFMA2 R13, -RZ, RZ, 0, 0 ;  /* 0x00000000ff0d7431 */ /* 0x000fe200000001ff */
[----:B------:R-:W1:Y:S01]  /*59f0*/  LDCU.128 UR32, c[0x0][0xf10] ;  /* 0x0001e200ff2077ac */ /* 0x000e620008000c00 */
[----:B------:R-:W-:Y:S01]  /*5a00*/  IMAD.MOV.U32 R15, RZ, RZ, 0x1 ;  /* 0x00000001ff0f7424 */ /* 0x000fe200078e00ff */
[----:B------:R-:W-:Y:S01]  /*5a10*/  MOV R7, 0x2000 ;  /* 0x0000200000077802 */ /* 0x000fe20000000f00 */
[----:B------:R-:W-:Y:S01]  /*5a20*/  IMAD.MOV.U32 R14, RZ, RZ, RZ ;  /* 0x000000ffff0e7224 */ /* 0x000fe200078e00ff */
[----:B------:R-:W3:Y:S02]  /*5a30*/  LDCU UR27, c[0x0][0x374] ;  /* 0x00006e80ff1b77ac */ /* 0x000ee40008000800 */
[----:B------:R-:W4:Y:S01]  /*5a40*/  LDC.64 R2, c[0x0][0xc88] ;  /* 0x00032200ff027b82 */ /* 0x000f220000000a00 */
[----:B------:R-:W3:Y:S01]  /*5a50*/  LDCU UR15, c[0x0][0xf0c] ;  /* 0x0001e180ff0f77ac */ /* 0x000ee20008000800 */
[----:B------:R-:W3:Y:S06]  /*5a60*/  LDCU UR36, c[0x0][0xf20] ;  /* 0x0001e400ff2477ac */ /* 0x000eec0008000800 */
[----:B------:R-:W2:Y:S01]  /*5a70*/  LDC.64 R4, c[0x0][0xc90] ;  /* 0x00032400ff047b82 */ /* 0x000ea20000000a00 */
[----:B------:R-:W3:Y:S01]  /*5a80*/  LDCU UR4, c[0x0][0xf30] ;  /* 0x0001e600ff0477ac */ /* 0x000ee20008000800 */
[----:B------:R-:W-:Y:S01]  /*5a90*/  UMOV UR24, 0x400 ;  /* 0x0000040000187882 */ /* 0x000fe20000000000 */
[----:B------:R-:W-:-:S02]  /*5aa0*/  UPLOP3.LUT UP3, UPT, UPT, UPT, UPT, 0x40, 0x4 ;  /* 0x000000000004789c */ /* 0x000fc40003f6e870 */
[----:B------:R-:W-:Y:S02]  /*5ab0*/  ULEA UR24, UR6, UR24, 0x18 ;  /* 0x0000001806187291 */ /* 0x000fe4000f8ec0ff */
[----:B-1----:R-:W-:Y:S02]  /*5ac0*/  UIMAD.WIDE.U32 UR6, UR29, UR32, URZ ;  /* 0x000000201d0672a5 */ /* 0x002fe4000f8e00ff */
[----:B---3--:R-:W-:Y:S02]  /*5ad0*/  UIMAD.WIDE.U32 UR8, UR27, UR35, URZ ;  /* 0x000000231b0872a5 */ /* 0x008fe4000f8e00ff */
[----:B------:R-:W-:Y:S02]  /*5ae0*/  UISETP.GE.AND UP0, UPT, UR39, 0x1, UPT ;  /* 0x000000012700788c */ /* 0x000fe4000bf06270 */
[----:B------:R-:W-:Y:S01]  /*5af0*/  UISETP.NE.AND UP4, UPT, UR39, 0x1, UPT ;  /* 0x000000012700788c */ /* 0x000fe2000bf85270 */
[----:B------:R-:W-:Y:S02]  /*5b00*/  UMOV UR6, UR7 ;  /* 0x0000000700067c82 */ /* 0x000fe40008000000 */
[----:B------:R-:W-:Y:S01]  /*5b10*/  UMOV UR30, UR9 ;  /* 0x00000009001e7c82 */ /* 0x000fe20008000000 */
[----:B------:R-:W1:Y:S01]  /*5b20*/  LDCU.64 UR16, c[0x0][0xf28] ;  /* 0x0001e500ff1077ac */ /* 0x000e620008000a00 */
[----:B------:R-:W-:-:S02]  /*5b30*/  UISETP.NE.AND UP6, UPT, UR15, 0x1, UPT ;  /* 0x000000010f00788c */ /* 0x000fc4000bfc5270 */
[----:B------:R-:W-:Y:S02]  /*5b40*/  UISETP.NE.AND UP5, UPT, UR34, 0x1, UPT ;  /* 0x000000012200788c */ /* 0x000fe4000bfa5270 */
[----:B------:R-:W-:Y:S02]  /*5b50*/  USHF.R.U32.HI UR31, URZ, UR33, UR6 ;  /* 0x00000021ff1f7299 */ /* 0x000fe40008011606 */
[----:B------:R-:W-:Y:S02]  /*5b60*/  USHF.R.U32.HI UR30, URZ, UR36, UR30 ;  /* 0x00000024ff1e7299 */ /* 0x000fe4000801161e */
[----:B------:R-:W-:Y:S01]  /*5b70*/  UISETP.NE.AND UP2, UPT, UR4, 0x1, UPT ;  /* 0x000000010400788c */ /* 0x000fe2000bf45270 */
[----:B------:R-:W-:-:S10]  /*5b80*/  UMOV UR12, URZ ;  /* 0x000000ff000c7c82 */ /* 0x000fd40008000000 */
.L_x_98:
[C---:B------:R-:W-:Y:S02]  /*5b90*/  LEA R12, R14.reuse, UR24, 0x3 ;  /* 0x000000180e0c7c11 */ /* 0x040fe4000f8e18ff */
[----:B------:R-:W-:Y:S02]  /*5ba0*/  SHF.L.U32 R9, R13, 0x1f, RZ ;  /* 0x0000001f0d097819 */ /* 0x000fe400000006ff */
[----:B------:R-:W-:Y:S02]  /*5bb0*/  LEA R10, R14, UR24, 0x4 ;  /* 0x000000180e0a7c11 */ /* 0x000fe4000f8e20ff */
[----:B---3--:R-:W3:Y:S02]  /*5bc0*/  SYNCS.PHASECHK.TRANS64.TRYWAIT P0, [R12+URZ+0x80], R9 ;  /* 0x000080090c0075a7 */ /* 0x008ee400080011ff */
[----:B---3--:R-:W-:Y:S05]  /*5bd0*/  @!P0 BRA `(.L_x_90) ;  /* 0x0000004000b88947 */ /* 0x008fea0003800000 */
.L_x_163:
[----:B---3--:R-:W3:Y:S01]  /*5be0*/  LDS.128 R8, [R10+0xf0] ;  /* 0x0000f0000a087984 */ /* 0x008ee20000000c00 */
[----:B------:R-:W-:Y:S01]  /*5bf0*/  UISETP.GE.AND UP0, UPT, UR39, 0x1, UPT ;  /* 0x000000012700788c */ /* 0x000fe2000bf06270 */
[----:B------:R-:W-:Y:S01]  /*5c00*/  @!PT LDS RZ, [RZ] ;  /* 0x00000000fffff984 */ /* 0x000fe20000000800 */
[----:B------:R-:W-:Y:S01]  /*5c10*/  @!PT LDS RZ, [RZ] ;  /* 0x00000000fffff984 */ /* 0x000fe20000000800 */
[----:B------:R-:W-:Y:S01]  /*5c20*/  @!PT LDS RZ, [RZ] ;  /* 0x00000000fffff984 */ /* 0x000fe20000000800 */
[----:B------:R-:W-:Y:S01]  /*5c30*/  @!PT LDS RZ, [RZ] ;  /* 0x00000000fffff984 */ /* 0x000fe20000000800 */
[----:B------:R1:W-:Y:S06]  /*5c40*/  MEMBAR.ALL.CTA ;  /* 0x0000000000007992 */ /* 0x0003ec0000008000 */
[----:B-1----:R-:W1:Y:S01]  /*5c50*/  FENCE.VIEW.ASYNC.S ;  /* 0x00000000000073c6 */ /* 0x002e620000000000 */
[----:B---3--:R-:W-:Y:S11]  /*5c60*/  LOP3.LUT P0, RZ, R10, 0x1, RZ, 0xc0, !PT ;  /* 0x000000010aff7812 */ /* 0x008ff6000780c0ff */
[----:B------:R-:W-:Y:S02]  /*5c70*/  @!UPT UIADD3 URZ, UPT, UPT, URZ, URZ, URZ ;  /* 0x000000fffffff290 */ /* 0x000fe4000fffe0ff */
[----:B-1----:R-:W-:Y:S01]  /*5c80*/  VOTEU.ANY UP1, P0 ;  /* 0x0000000000ff7886 */ /* 0x002fe20000020100 */
[----:B------:R-:W-:Y:S11]  /*5c90*/  PLOP3.LUT P0, PT, PT, PT, UP1, 0x80, 0x8 ;  /* 0x000000000008781c */ /* 0x000ff60003f0f018 */
[----:B------:R-:W-:Y:S02]  /*5ca0*/  @!UPT UIADD3 URZ, UPT, UPT, URZ, URZ, URZ ;  /* 0x000000fffffff290 */ /* 0x000fe4000fffe0ff */
[----:B------:R-:W-:Y:S02]  /*5cb0*/  @P0 SHF.R.U32.HI R0, RZ, 0x10, R9 ;  /* 0x00000010ff000819 */ /* 0x000fe40000011609 */
[----:B------:R-:W-:Y:S02]  /*5cc0*/  @P0 MOV R6, R8 ;  /* 0x0000000800060202 */ /* 0x000fe40000000f00 */
[----:B------:R-:W-:Y:S01]  /*5cd0*/  @P0 R2UR UR4, R0 ;  /* 0x00000000000402ca */ /* 0x000fe200000e0000 */
[----:B------:R-:W-:Y:S01]  /*5ce0*/  VIADD R0, R12, 0x90 ;  /* 0x000000900c007836 */ /* 0x000fe20000000000 */
[----:B------:R-:W-:Y:S02]  /*5cf0*/  @P0 LOP3.LUT R8, R9, 0xffff, RZ, 0xc0, !PT ;  /* 0x0000ffff09080812 */ /* 0x000fe400078ec0ff */
[----:B------:R-:W-:Y:S02]  /*5d00*/  @P0 R2UR UR6, R6 ;  /* 0x00000000060602ca */ /* 0x000fe400000e0000 */
[----:B------:R-:W-:Y:S02]  /*5d10*/  PRMT R0, RZ, 0x654, R0 ;  /* 0x00000654ff007816 */ /* 0x000fe40000000000 */
[----:B------:R-:W-:Y:S02]  /*5d20*/  @P0 R2UR UR5, R8 ;  /* 0x00000000080502ca */ /* 0x000fe400000e0000 */
[----:B------:R1:W-:Y:S03]  /*5d30*/  SYNCS.ARRIVE.TRANS64.RED.A1T0 RZ, [R0+URZ], RZ ;  /* 0x000000ff00ff79a7 */ /* 0x0003e600081004ff */
[----:B------:R-:W-:Y:S04]  /*5d40*/  @UP1 UMOV UR26, UR4 ;  /* 0x00000004001a1c82 */ /* 0x000fe80008000000 */
[----:B------:R-:W-:Y:S04]  /*5d50*/  @UP1 UMOV UR14, UR6 ;  /* 0x00000006000e1c82 */ /* 0x000fe80008000000 */
[----:B------:R-:W-:Y:S01]  /*5d60*/  @UP1 UMOV UR13, UR5 ;  /* 0x00000005000d1c82 */ /* 0x000fe20008000000 */
[----:B------:R-:W-:Y:S05]  /*5d70*/  BRA.U !UP0, `(.L_x_91) ;  /* 0x0000000108a47547 */ /* 0x000fea000b800000 */
[----:B------:R-:W-:Y:S02]  /*5d80*/  UIMAD.WIDE.U32 UR8, UR13, UR35, URZ ;  /* 0x000000230d0872a5 */ /* 0x000fe4000f8e00ff */
[----:B------:R-:W-:Y:S02]  /*5d90*/  UIMAD.WIDE.U32 UR10, UR14, UR32, URZ ;  /* 0x000000200e0a72a5 */ /* 0x000fe4000f8e00ff */
[----:B------:R-:W-:Y:S02]  /*5da0*/  USEL UR4, UR27, UR30, !UP5 ;  /* 0x0000001e1b047287 */ /* 0x000fe4000e800000 */
[----:B------:R-:W-:Y:S02]  /*5db0*/  USEL UR7, UR29, UR31, !UP6 ;  /* 0x0000001f1d077287 */ /* 0x000fe4000f000000 */
[----:B------:R-:W-:Y:S02]  /*5dc0*/  UIMAD.WIDE.U32 UR18, UR4, UR16, URZ ;  /* 0x00000010041272a5 */ /* 0x000fe4000f8e00ff */
[----:B------:R-:W-:Y:S01]  /*5dd0*/  UIMAD.WIDE.U32 UR20, UR7, UR16, URZ ;  /* 0x00000010071472a5 */ /* 0x000fe2000f8e00ff */
[----:B------:R-:W-:Y:S02]  /*5de0*/  UMOV UR5, UR9 ;  /* 0x0000000900057c82 */ /* 0x000fe40008000000 */
[----:B------:R-:W-:Y:S03]  /*5df0*/  USHF.R.U32.HI UR6, URZ, UR36, UR5 ;  /* 0x00000024ff067299 */ /* 0x000fe60008011605 */
[----:B------:R-:W-:Y:S01]  /*5e00*/  UMOV UR5, UR11 ;  /* 0x0000000b00057c82 */ /* 0x000fe20008000000 */
[----:B------:R-:W-:Y:S02]  /*5e10*/  USEL UR6, UR13, UR6, !UP5 ;  /* 0x000000060d067287 */ /* 0x000fe4000e800000 */
[----:B------:R-:W-:Y:S02]  /*5e20*/  USHF.R.U32.HI UR8, URZ, UR33, UR5 ;  /* 0x00000021ff087299 */ /* 0x000fe40008011605 */
[----:B------:R-:W-:Y:S01]  /*5e30*/  UIMAD.WIDE.U32 UR10, UR6, UR16, URZ ;  /* 0x00000010060a72a5 */ /* 0x000fe2000f8e00ff */
[----:B------:R-:W-:Y:S02]  /*5e40*/  UMOV UR5, UR19 ;  /* 0x0000001300057c82 */ /* 0x000fe40008000000 */
[----:B------:R-:W-:Y:S03]  /*5e50*/  @UP4 USHF.R.U32.HI UR4, URZ, UR17, UR5 ;  /* 0x00000011ff044299 */ /* 0x000fe60008011605 */
[----:B------:R-:W-:Y:S01]  /*5e60*/  UMOV UR5, UR21 ;  /* 0x0000001500057c82 */ /* 0x000fe20008000000 */
[----:B------:R-:W-:Y:S02]  /*5e70*/  UIMAD UR4, UR39, UR4, URZ ;  /* 0x00000004270472a4 */ /* 0x000fe4000f8e02ff */
[----:B------:R-:W-:Y:S02]  /*5e80*/  @UP4 USHF.R.U32.HI UR7, URZ, UR17, UR5 ;  /* 0x00000011ff074299 */ /* 0x000fe40008011605 */
[----:B------:R-:W-:Y:S02]  /*5e90*/  USEL UR5, UR14, UR8, !UP6 ;  /* 0x000000080e057287 */ /* 0x000fe4000f000000 */
[----:B------:R-:W-:Y:S02]  /*5ea0*/  UIMAD UR8, UR39, UR7, URZ ;  /* 0x00000007270872a4 */ /* 0x000fe4000f8e02ff */
[----:B------:R-:W-:Y:S03]  /*5eb0*/  UISETP.GE.AND UP0, UPT, UR6, UR4, UPT ;  /* 0x000000040600728c */ /* 0x000fe6000bf06270 */
[----:B------:R-:W-:Y:S01]  /*5ec0*/  UMOV UR4, UR11 ;  /* 0x0000000b00047c82 */ /* 0x000fe20008000000 */
[----:B------:R-:W-:Y:S02]  /*5ed0*/  UISETP.GE.OR UP0, UPT, UR5, UR8, UP0 ;  /* 0x000000080500728c */ /* 0x000fe40008706670 */
[----:B------:R-:W-:Y:S02]  /*5ee0*/  USHF.R.U32.HI UR4, URZ, UR17, UR4 ;  /* 0x00000011ff047299 */ /* 0x000fe40008011604 */
[----:B------:R-:W-:Y:S02]  /*5ef0*/  UIMAD.WIDE.U32 UR8, UR5, UR16, URZ ;  /* 0x00000010050872a5 */ /* 0x000fe4000f8e00ff */
[----:B------:R-:W-:Y:S04]  /*5f00*/  USEL UR10, UR6, UR4, !UP4 ;  /* 0x00000004060a7287 */ /* 0x000fe8000e000000 */
[----:B------:R-:W-:Y:S01]  /*5f10*/  UIADD3 UR11, UPT, UPT, -UR10, URZ, URZ ;  /* 0x000000ff0a0b7290 */ /* 0x000fe2000fffe1ff */
[----:B------:R-:W-:Y:S02]  /*5f20*/  @!UP0 UMOV UR4, UR9 ;  /* 0x0000000900048c82 */ /* 0x000fe40008000000 */
[----:B------:R-:W-:Y:S02]  /*5f30*/  @!UP0 USHF.R.U32.HI UR4, URZ, UR17, UR4 ;  /* 0x00000011ff048299 */ /* 0x000fe40008011604 */
[----:B------:R-:W-:Y:S02]  /*5f40*/  UIMAD UR8, UR39, UR11, UR6 ;  /* 0x0000000b270872a4 */ /* 0x000fe4000f8e0206 */
[----:B------:R-:W-:Y:S04]  /*5f50*/  @!UP0 USEL UR4, UR5, UR4, !UP4 ;  /* 0x0000000405048287 */ /* 0x000fe8000e000000 */
[----:B------:R-:W-:Y:S02]  /*5f60*/  @!UP0 UIMAD UR8, UR7, UR8, UR4 ;  /* 0x00000008070882a4 */ /* 0x000fe4000f8e0204 */
[----:B------:R-:W-:Y:S02]  /*5f70*/  @!UP0 UIADD3 UR9, UPT, UPT, UR10, -UR4, URZ ;  /* 0x800000040a098290 */ /* 0x000fe4000fffe0ff */
[----:B------:R-:W-:Y:S02]  /*5f80*/  UIADD3 UR4, UPT, UPT, -UR5, URZ, URZ ;  /* 0x000000ff05047290 */ /* 0x000fe4000fffe1ff */
[----:B------:R-:W-:Y:S02]  /*5f90*/  UIADD3 UR7, UPT, UPT, -UR6, URZ, URZ ;  /* 0x000000ff06077290 */ /* 0x000fe4000fffe1ff */
[----:B------:R-:W-:Y:S02]  /*5fa0*/  @!UP0 UIMAD UR6, UR9, UR39, UR5 ;  /* 0x00000027090682a4 */ /* 0x000fe4000f8e0205 */
[----:B------:R-:W-:Y:S02]  /*5fb0*/  UIMAD UR14, UR15, UR4, UR14 ;  /* 0x000000040f0e72a4 */ /* 0x000fe4000f8e020e */
[----:B------:R-:W-:Y:S01]  /*5fc0*/  UIMAD UR13, UR34, UR7, UR13 ;  /* 0x00000007220d72a4 */ /* 0x000fe2000f8e020d */
[----:B------:R-:W-:Y:S02]  /*5fd0*/  @!UP0 UMOV UR5, UR8 ;  /* 0x0000000800058c82 */ /* 0x000fe40008000000 */
[----:B------:R-:W-:Y:S02]  /*5fe0*/  UIMAD UR14, UR5, UR15, UR14 ;  /* 0x0000000f050e72a4 */ /* 0x000fe4000f8e020e */
[----:B------:R-:W-:Y:S11]  /*5ff0*/  UIMAD UR13, UR6, UR34, UR13 ;  /* 0x00000022060d72a4 */ /* 0x000ff6000f8e020d */
[----:B------:R-:W-:Y:S01]  /*6000*/  @!UPT UIADD3 URZ, UPT, UPT, URZ, URZ, URZ ;  /* 0x000000fffffff290 */ /* 0x000fe2000fffe0ff */
.L_x_91:
[----:B------:R-:W3:Y:S01]  /*6010*/  @!UP2 LDCU.128 UR20, c[0x0][0xf10] ;  /* 0x0001e200ff14a7ac */ /* 0x000ee20008000c00 */
[C---:B--2---:R-:W-:Y:S02]  /*6020*/  ISETP.NE.U32.AND P1, PT, R4.reuse, RZ, PT ;  /* 0x000000ff0400720c */ /* 0x044fe40003f25070 */
[----:B------:R-:W-:Y:S02]  /*6030*/  ISETP.NE.U32.AND P0, PT, R4, RZ, PT ;  /* 0x000000ff0400720c */ /* 0x000fe40003f05070 */
[C---:B------:R-:W-:Y:S02]  /*6040*/  ISETP.NE.AND.EX P1, PT, R5.reuse, RZ, PT, P1 ;  /* 0x000000ff0500720c */ /* 0x040fe40003f25310 */
[----:B------:R-:W-:Y:S01]  /*6050*/  ISETP.NE.AND.EX P0, PT, R5, RZ, PT, P0 ;  /* 0x000000ff0500720c */ /* 0x000fe20003f05300 */
[----:B------:R-:W2:Y:S01]  /*6060*/  @!UP2 LDCU UR5, c[0x0][0xf0c] ;  /* 0x0001e180ff05a7ac */ /* 0x000ea20008000800 */
[----:B------:R-:W-:Y:S02]  /*6070*/  USHF.L.U32 UR11, UR25, 0x7, URZ ;  /* 0x00000007190b7899 */ /* 0x000fe400080006ff */
[----:B------:R-:W-:Y:S02]  /*6080*/  USHF.L.U32 UR10, UR28, 0x6, URZ ;  /* 0x000000061c0a7899 */ /* 0x000fe400080006ff */
[----:B---3--:R-:W-:Y:S07]  /*6090*/  UIMAD.WIDE.U32 UR6, UR14, UR20, URZ ;  /* 0x000000140e0672a5 */ /* 0x008fee000f8e00ff */
[----:B------:R-:W-:Y:S01]  /*60a0*/  @!UP2 UMOV UR4, UR7 ;  /* 0x000000070004ac82 */ /* 0x000fe20008000000 */
[----:B--2---:R-:W-:Y:S02]  /*60b0*/  @!UP2 UISETP.NE.AND UP0, UPT, UR5, 0x1, UPT ;  /* 0x000000010500a88c */ /* 0x004fe4000bf05270 */
[----:B------:R-:W-:Y:S02]  /*60c0*/  @!UP2 USHF.R.U32.HI UR4, URZ, UR21, UR4 ;  /* 0x00000015ff04a299 */ /* 0x000fe40008011604 */
[----:B------:R-:W-:Y:S02]  /*60d0*/  UIMAD.WIDE.U32 UR6, UR13, UR23, URZ ;  /* 0x000000170d0672a5 */ /* 0x000fe4000f8e00ff */
[----:B------:R-:W-:Y:S02]  /*60e0*/  @!UP2 USEL UR8, UR14, UR4, !UP0 ;  /* 0x000000040e08a287 */ /* 0x000fe4000c000000 */
[----:B------:R-:W-:Y:S03]  /*60f0*/  @!UP2 UISETP.NE.AND UP0, UPT, UR22, 0x1, UPT ;  /* 0x000000011600a88c */ /* 0x000fe6000bf05270 */
[----:B------:R-:W-:Y:S02]  /*6100*/  @!UP2 UMOV UR6, UR7 ;  /* 0x000000070006ac82 */ /* 0x000fe40008000000 */
[----:B------:R-:W2:Y:S02]  /*6110*/  @!UP2 LDCU UR4, c[0x0][0xf20] ;  /* 0x0001e400ff04a7ac */ /* 0x000ea40008000800 */
[----:B--2---:R-:W-:Y:S04]  /*6120*/  @!UP2 USHF.R.U32.HI UR6, URZ, UR4, UR6 ;  /* 0x00000004ff06a299 */ /* 0x004fe80008011606 */
[----:B------:R-:W-:Y:S04]  /*6130*/  @!UP2 USEL UR6, UR13, UR6, !UP0 ;  /* 0x000000060d06a287 */ /* 0x000fe8000c000000 */
[----:B------:R-:W-:Y:S02]  /*6140*/  @!UP2 UIADD3 UR4, UPT, UPT, -UR8, UR6, URZ ;  /* 0x000000060804a290 */ /* 0x000fe4000fffe1ff */
[----:B------:R-:W-:Y:S02]  /*6150*/  @!UP2 UIADD3 UR6, UPT, UPT, UR8, -UR6, URZ ;  /* 0x800000060806a290 */ /* 0x000fe4000fffe0ff */
[----:B------:R-:W-:Y:S02]  /*6160*/  @!UP2 UIMAD UR14, UR4, UR5, UR14 ;  /* 0x00000005040ea2a4 */ /* 0x000fe4000f8e020e */
[----:B------:R-:W-:Y:S01]  /*6170*/  @!UP2 UIMAD UR13, UR6, UR22, UR13 ;  /* 0x00000016060da2a4 */ /* 0x000fe2000f8e020d */
[----:B------:R-:W-:Y:S11]  /*6180*/  BRA.U UP3, `(.L_x_92) ;  /* 0x0000000103107547 */ /* 0x000ff6000b800000 */
[----:B-1----:R-:W-:Y:S04]  /*6190*/  MOV R0, UR61 ;  /* 0x0000003d00007c02 */ /* 0x002fe80008000f00 */
[----:B------:R-:W-:Y:S04]  /*61a0*/  SHF.L.U32 R9, R0, 0x1f, RZ ;  /* 0x0000001f00097819 */ /* 0x000fe800000006ff */
[----:B------:R-:W1:Y:S02]  /*61b0*/  SYNCS.PHASECHK.TRANS64.TRYWAIT P2, [UR24+0x78], R9 ;  /* 0x00007809ff0075a7 */ /* 0x000e640008041118 */
[----:B-1----:R-:W-:Y:S05]  /*61c0*/  @!P2 BRA `(.L_x_93) ;  /* 0x0000003c0050a947 */ /* 0x002fea0003800000 */
.L_x_92:
[----:B------:R-:W-:Y:S05]  /*61d0*/  @!P1 BRA `(.L_x_94) ;  /* 0x0000000000309947 */ /* 0x000fea0003800000 */
[----:B----4-:R-:W-:Y:S01]  /*61e0*/  ISETP.NE.U32.AND P1, PT, R2, RZ, PT ;  /* 0x000000ff0200720c */ /* 0x010fe20003f25070 */
[----:B------:R-:W2:Y:S01]  /*61f0*/  LDCU.64 UR4, c[0x0][0x358] ;  /* 0x00006b00ff0477ac */ /* 0x000ea20008000a00 */
[----:B------:R-:W-:Y:S02]  /*6200*/  IMAD.MOV.U32 R88, RZ, RZ, 0x1 ;  /* 0x00000001ff587424 */ /* 0x000fe400078e00ff */
[----:B------:R-:W-:Y:S11]  /*6210*/  ISETP.NE.AND.EX P1, PT, R3, RZ, PT, P1 ;  /* 0x000000ff0300720c */ /* 0x000ff60003f25310 */
[----:B------:R-:W-:Y:S02]  /*6220*/  @!UPT UIADD3 URZ, UPT, UPT, URZ, URZ, URZ ;  /* 0x000000fffffff290 */ /* 0x000fe4000fffe0ff */
[----:B-1----:R-:W1:Y:S01]  /*6230*/  @P1 LDC.64 R8, c[0x0][0xc88] ;  /* 0x00032200ff081b82 */ /* 0x002e620000000a00 */
[----:B------:R-:W-:Y:S04]  /*6240*/  @P1 IMAD R0, R4, UR52, RZ ;  /* 0x0000003404001c24 */ /* 0x000fe8000f8e02ff */
[----:B-1----:R-:W-:Y:S04]  /*6250*/  @P1 IMAD.WIDE R8, R0, 0x4, R8 ;  /* 0x0000000400081825 */ /* 0x002fe800078e0208 */
[----:B------:R-:W-:Y:S01]  /*6260*/  HFMA2 R0, -RZ, RZ, 0, 5.9604644775390625e-08 ;  /* 0x00000001ff007431 */ /* 0x000fe200000001ff */
[----:B--2--5:R2:W5:Y:S04]  /*6270*/  @P1 LDG.E R41, desc[UR4][R8.64] ;  /* 0x0000000408291981 */ /* 0x024568000c1e1900 */
[----:B------:R-:W-:Y:S01]  /*6280*/  @!P1 PRMT R88, R0, 0x7610, R88 ;  /* 0x0000761000589816 */ /* 0x000fe20000000058 */
[----:B--2---:R-:W3:Y:S06]  /*6290*/  @!P1 LDC R41, c[0x0][0xc80] ;  /* 0x00032000ff299b82 */ /* 0x004eec0000000800 */
.L_x_94:
[----:B---3-5:R-:W-:Y:S01]  /*62a0*/  @!P0 FSETP.EQ.AND P1, PT, R41, RZ, PT ;  /* 0x000000ff2900820b */ /* 0x028fe20003f22000 */
[----:B------:R-:W-:Y:S01]  /*62b0*/  @!UPT UIADD3 URZ, UPT, UPT, URZ, URZ, URZ ;  /* 0x000000fffffff290 */ /* 0x000fe2000fffe0ff */
[----:B------:R-:W-:Y:S11]  /*62c0*/  @!P0 BRA `(.L_x_95) ;  /* 0x0000000000188947 */ /* 0x000ff60003800000 */
[----:B------:R-:W-:Y:S02]  /*62d0*/  LOP3.LUT P0, RZ, R88, 0xff, RZ, 0xc0, !PT ;  /* 0x000000ff58ff7812 */ /* 0x000fe4000780c0ff */
[----:B----4-:R-:W-:Y:S04]  /*62e0*/  ISETP.NE.U32.AND P1, PT, R2, RZ, PT ;  /* 0x000000ff0200720c */ /* 0x010fe80003f25070 */
[----:B------:R-:W-:Y:S04]  /*62f0*/  ISETP.NE.AND.EX P1, PT, R3, RZ, PT, P1 ;  /* 0x000000ff0300720c */ /* 0x000fe80003f25310 */
[----:B------:R-:W-:Y:S03]  /*6300*/  PLOP3.LUT P1, PT, P1, PT, PT, 0x8, 0x80 ;  /* 0x000000000080781c */ /* 0x000fe60000f2e170 */
[----:B------:R-:W-:Y:S11]  /*6310*/  @P0 FSETP.EQ.AND P1, PT, R41, RZ, PT ;  /* 0x000000ff2900020b */ /* 0x000ff60003f22000 */
[----:B------:R-:W-:Y:S02]  /*6320*/  @!UPT UIADD3 URZ, UPT, UPT, URZ, URZ, URZ ;  /* 0x000000fffffff290 */ /* 0x000fe4000fffe0ff */
.L_x_95:
[----:B------:R-:W-:Y:S01]  /*6330*/  ULEA UR4, UR12, UR24, 0x3 ;  /* 0x000000180c047291 */ /* 0x000fe2000f8e18ff */
[----:B-1----:R-:W-:Y:S02]  /*6340*/  SHF.L.U32 R9, R15, 0x1f, RZ ;  /* 0x0000001f0f097819 */ /* 0x002fe400000006ff */
[----:B------:R-:W-:Y:S04]  /*6350*/  ELECT P0, URZ, PT ;  /* 0x0000000000ff782f */ /* 0x000fe80003800000 */
[----:B------:R-:W-:Y:S02]  /*6360*/  PLOP3.LUT P1, PT, P1, P0, PT, 0xf2, 0x2f ;  /* 0x00000000002f781c */ /* 0x000fe40000f21e72 */
[----:B------:R-:W1:Y:S11]  /*6370*/  SYNCS.PHASECHK.TRANS64.TRYWAIT P2, [UR4+0x58], R9 ;  /* 0x00005809ff0075a7 */ /* 0x000e760008041104 */
[----:B------:R-:W-:Y:S05]  /*6380*/  @!P1 IADD3 R8, P0, PT, R16, 0x980, RZ ;  /* 0x0000098010089810 */ /* 0x000fea0007f1e0ff */
[----:B------:R-:W-:Y:S01]  /*6390*/  @!P1 IMAD.X R6, RZ, RZ, R17, P0 ;  /* 0x000000ffff069224 */ /* 0x000fe200000e0611 */
[----:B-1----:R-:W-:Y:S07]  /*63a0*/  @!P2 BRA `(.L_x_96) ;  /* 0x0000003800f0a947 */ /* 0x002fee0003800000 */
.L_x_166:
[----:B------:R-:W-:Y:S01]  /*63b0*/  @!P1 R2UR UR7, R6 ;  /* 0x00000000060792ca */ /* 0x000fe200000e0000 */
[----:B------:R-:W-:Y:S01]  /*63c0*/  UIADD3 UR5, UPT, UPT, UR12, 0x1, URZ ;  /* 0x000000010c057890 */ /* 0x000fe2000fffe0ff */
[----:B------:R-:W-:Y:S01]  /*63d0*/  @!P1 R2UR UR6, R8 ;  /* 0x00000000080692ca */ /* 0x000fe200000e0000 */
[----:B------:R-:W-:Y:S01]  /*63e0*/  UIADD3 UR9, UPT, UPT, UR4, 0x40, URZ ;  /* 0x0000004004097890 */ /* 0x000fe2000fffe0ff */
[----:B------:R-:W-:Y:S01]  /*63f0*/  R2UR UR20, R92 ;  /* 0x000000005c1472ca */ /* 0x000fe200000e0000 */
[----:B------:R-:W-:Y:S01]  /*6400*/  UISETP.NE.AND UP0, UPT, UR5, 0x3, UPT ;  /* 0x000000030500788c */ /* 0x000fe2000bf05270 */
[----:B------:R-:W-:Y:S01]  /*6410*/  @!P1 IMAD.MOV.U32 R6, RZ, RZ, 0x2000 ;  /* 0x00002000ff069424 */ /* 0x000fe200078e00ff */
[----:B------:R-:W-:Y:S01]  /*6420*/  UMOV UR22, 0x0 ;  /* 0x0000000000167882 */ /* 0x000fe20000000000 */
[----:B------:R-:W-:Y:S01]  /*6430*/  UMOV UR23, 0x10000000 ;  /* 0x1000000000177882 */ /* 0x000fe20000000000 */
[----:B------:R-:W-:Y:S04]  /*6440*/  VIADD R14, R14, 0x1 ;  /* 0x000000010e0e7836 */ /* 0x000fe80000000000 */
[----:B-1----:R-:W-:Y:S01]  /*6450*/  IMAD.U32 R9, RZ, RZ, UR7 ;  /* 0x00000007ff097e24 */ /* 0x002fe2000f8e00ff */
[----:B------:R-:W-:Y:S01]  /*6460*/  USEL UR7, URZ, 0x1, UP0 ;  /* 0x00000001ff077887 */ /* 0x000fe20008000000 */
[----:B------:R-:W-:Y:S01]  /*6470*/  IMAD.U32 R8, RZ, RZ, UR6 ;  /* 0x00000006ff087e24 */ /* 0x000fe2000f8e00ff */
[----:B------:R-:W-:Y:S02]  /*6480*/  USEL UR6, UR5, URZ, UP0 ;  /* 0x000000ff05067287 */ /* 0x000fe40008000000 */
[----:B------:R-:W-:Y:S01]  /*6490*/  VOTEU.ALL UP0, P1 ;  /* 0x0000000000ff7886 */ /* 0x000fe20000800000 */
[----:B------:R-:W-:Y:S01]  /*64a0*/  @!P1 R2UR UR19, R9 ;  /* 0x00000000091392ca */ /* 0x000fe200000e0000 */
[----:B------:R-:W-:Y:S01]  /*64b0*/  UPRMT UR20, UR20, 0x654, UR9 ;  /* 0x0000065414147896 */ /* 0x000fe20008000009 */
[----:B------:R-:W-:Y:S02]  /*64c0*/  @!P1 R2UR UR18, R8 ;  /* 0x00000000081292ca */ /* 0x000fe400000e0000 */
[----:B------:R-:W-:Y:S01]  /*64d0*/  @!UP0 ULEA UR5, UR12, UR24, 0xd ;  /* 0x000000180c058291 */ /* 0x000fe2000f8e68ff */
[----:B------:R-:W-:Y:S02]  /*64e0*/  LOP3.LUT R15, R15, UR7, RZ, 0x3c, !PT ;  /* 0x000000070f0f7c12 */ /* 0x000fe4000f8e3cff */
[----:B------:R-:W-:Y:S01]  /*64f0*/  UMOV UR12, UR52 ;  /* 0x00000034000c7c82 */ /* 0x000fe20008000000 */
[----:B------:R-:W-:Y:S01]  /*6500*/  @!UP0 UIADD3 UR8, UPT, UPT, UR5, 0x200, URZ ;  /* 0x0000020005088890 */ /* 0x000fe2000fffe0ff */
[----:B------:R-:W-:Y:S01]  /*6510*/  SHF.L.U32 R0, R15, 0x1f, RZ ;  /* 0x0000001f0f007819 */ /* 0x000fe200000006ff */
[----:B------:R-:W-:Y:S01]  /*6520*/  VOTEU.ALL UP0, P1 ;  /* 0x0000000000ff7886 */ /* 0x000fe20000800000 */
[----:B------:R-:W-:Y:S06]  /*6530*/  ULEA UR5, UR6, UR24, 0x3 ;  /* 0x0000001806057291 */ /* 0x000fec000f8e18ff */
[----:B------:R1:W-:Y:S01]  /*6540*/  @!UP0 UTMALDG.3D [UR8], [UR18], desc[UR22] ;  /* 0x00001608120085b4 */ /* 0x0003e20008011000 */
[----:B------:R1:W-:Y:S01]  /*6550*/  @!P1 SYNCS.ARRIVE.TRANS64.RED.A0TR RZ, [UR4+0x40], R6 ;  /* 0x00004006ffff99a7 */ /* 0x0003e20008300404 */
[----:B------:R-:W-:Y:S01]  /*6560*/  SYNCS.ARRIVE.TRANS64.RED.A1T0 RZ, [UR20], RZ ;  /* 0x000000ffffff79a7 */ /* 0x000fe20008100414 */
[----:B------:R-:W2:Y:S02]  /*6570*/  SYNCS.PHASECHK.TRANS64.TRYWAIT P0, [UR5+0x58], R0 ;  /* 0x00005800ff0075a7 */ /* 0x000ea40008001105 */
[----:B-12---:R-:W-:Y:S05]  /*6580*/  @!P0 BRA `(.L_x_97) ;  /* 0x0000003800908947 */ /* 0x006fea0003800000 */
.L_x_168:
[----:B------:R-:W-:Y:S01]  /*6590*/  UIADD3 UR9, UPT, UPT, UR5, 0x40, URZ ;  /* 0x0000004005097890 */ /* 0x000fe2000fffe0ff */
[----:B------:R-:W-:Y:S01]  /*65a0*/  @!P1 IADD3 R6, P0, PT, R16, 0x980, RZ ;  /* 0x0000098010069810 */ /* 0x000fe20007f1e0ff */
[----:B------:R-:W-:Y:S01]  /*65b0*/  UPLOP3.LUT UP3, UPT, UPT, UPT, UPT, 0x80, 0x8 ;  /* 0x000000000008789c */ /* 0x000fe20003f6f070 */
[----:B------:R-:W-:Y:S01]  /*65c0*/  R2UR UR12, R92 ;  /* 0x000000005c0c72ca */ /* 0x000fe200000e0000 */
[----:B------:R-:W-:Y:S01]  /*65d0*/  UMOV UR20, 0x0 ;  /* 0x0000000000147882 */ /* 0x000fe20000000000 */
[----:B------:R-:W-:Y:S01]  /*65e0*/  @!P1 R2UR UR7, R6 ;  /* 0x00000000060792ca */ /* 0x000fe200000e0000 */
[----:B-1----:R-:W-:Y:S01]  /*65f0*/  @!P1 IMAD.X R0, RZ, RZ, R17, P0 ;  /* 0x000000ffff009224 */ /* 0x002fe200000e0611 */
[----:B------:R-:W-:Y:S01]  /*6600*/  UMOV UR21, 0x10000000 ;  /* 0x1000000000157882 */ /* 0x000fe20000000000 */
[----:B------:R-:W-:Y:S01]  /*6610*/  VOTEU.ALL UP0, P1 ;  /* 0x0000000000ff7886 */ /* 0x000fe20000800000 */
[----:B------:R-:W-:Y:S02]  /*6620*/  R2UR UR23, R90 ;  /* 0x000000005a1772ca */ /* 0x000fe400000e0000 */
[----:B------:R-:W-:Y:S02]  /*6630*/  @!P1 R2UR UR4, R0 ;  /* 0x00000000000492ca */ /* 0x000fe400000e0000 */
[----:B------:R-:W-:Y:S01]  /*6640*/  @!UP0 UIADD3 UR10, UPT, UPT, UR10, 0x20, URZ ;  /* 0x000000200a0a8890 */ /* 0x000fe2000fffe0ff */
[----:B------:R-:W-:Y:S02]  /*6650*/  R2UR UR22, R91 ;  /* 0x000000005b1672ca */ /* 0x000fe400000e0000 */
[C---:B------:R-:W-:Y:S02]  /*6660*/  ISETP.NE.AND P0, PT, R14.reuse, 0x2, PT ;  /* 0x000000020e00780c */ /* 0x040fe40003f05270 */
[----:B------:R-:W-:Y:S02]  /*6670*/  IMAD.U32 R8, RZ, RZ, UR7 ;  /* 0x00000007ff087e24 */ /* 0x000fe4000f8e00ff */
[----:B------:R-:W-:Y:S02]  /*6680*/  SEL R0, RZ, 0x1, P0 ;  /* 0x00000001ff007807 */ /* 0x000fe40000000000 */
[----:B------:R-:W-:Y:S01]  /*6690*/  SEL R14, R14, RZ, P0 ;  /* 0x000000ff0e0e7207 */ /* 0x000fe20000000000 */
[----:B------:R-:W-:Y:S01]  /*66a0*/  UIADD3 UR28, UPT, UPT, UR13, UR23, URZ ;  /* 0x000000170d1c7290 */ /* 0x000fe2000fffe0ff */
[----:B------:R-:W-:Y:S01]  /*66b0*/  IMAD.U32 R9, RZ, RZ, UR4 ;  /* 0x00000004ff097e24 */ /* 0x000fe2000f8e00ff */
[----:B------:R-:W-:Y:S01]  /*66c0*/  @!P1 R2UR UR18, R8 ;  /* 0x00000000081292ca */ /* 0x000fe200000e0000 */
[----:B------:R-:W-:Y:S01]  /*66d0*/  @!UP0 ULEA UR4, UR6, UR24, 0xd ;  /* 0x0000001806048291 */ /* 0x000fe2000f8e68ff */
[----:B------:R-:W-:Y:S01]  /*66e0*/  LOP3.LUT R13, R13, R0, RZ, 0x3c, !PT ;  /* 0x000000000d0d7212 */ /* 0x000fe200078e3cff */
[----:B------:R-:W-:Y:S01]  /*66f0*/  UIADD3 UR25, UPT, UPT, UR14, UR22, URZ ;  /* 0x000000160e197290 */ /* 0x000fe2000fffe0ff */
[----:B------:R-:W-:Y:S01]  /*6700*/  @!P1 R2UR UR19, R9 ;  /* 0x00000000091392ca */ /* 0x000fe200000e0000 */
[----:B------:R-:W-:Y:S02]  /*6710*/  @!UP0 UIADD3 UR8, UPT, UPT, UR4, 0x200, URZ ;  /* 0x0000020004088890 */ /* 0x000fe4000fffe0ff */
[----:B------:R-:W-:Y:S01]  /*6720*/  UPRMT UR4, UR12, 0x654, UR9 ;  /* 0x000006540c047896 */ /* 0x000fe20008000009 */
[----:B------:R-:W-:Y:S02]  /*6730*/  VOTEU.ALL UP0, P1 ;  /* 0x0000000000ff7886 */ /* 0x000fe40000800000 */
[----:B------:R-:W-:Y:S01]  /*6740*/  UMOV UR12, UR52 ;  /* 0x00000034000c7c82 */ /* 0x000fe20008000000 */
[----:B------:R-:W-:Y:S06]  /*6750*/  UMOV UR52, UR26 ;  /* 0x0000001a00347c82 */ /* 0x000fec0008000000 */
[----:B------:R1:W-:Y:S01]  /*6760*/  @!UP0 UTMALDG.3D [UR8], [UR18], desc[UR20] ;  /* 0x00001408120085b4 */ /* 0x0003e20008011000 */
[----:B------:R3:W-:Y:S01]  /*6770*/  @!P1 SYNCS.ARRIVE.TRANS64.RED.A0TR RZ, [UR5+0x40], R7 ;  /* 0x00004007ffff99a7 */ /* 0x0007e20008300405 */
[----:B------:R-:W-:Y:S01]  /*6780*/  SYNCS.ARRIVE.TRANS64.RED.A1T0 RZ, [UR4], RZ ;  /* 0x000000ffffff79a7 */ /* 0x000fe20008100404 */
[----:B------:R-:W-:Y:S04]  /*6790*/  UIADD3 UR4, UPT, UPT, UR6, 0x1, URZ ;  /* 0x0000000106047890 */ /* 0x000fe8000fffe0ff */
[----:B------:R-:W-:Y:S04]  /*67a0*/  UISETP.NE.AND UP0, UPT, UR4, 0x3, UPT ;  /* 0x000000030400788c */ /* 0x000fe8000bf05270 */
[----:B------:R-:W-:Y:S06]  /*67b0*/  USEL UR5, URZ, 0x1, UP0 ;  /* 0x00000001ff057887 */ /* 0x000fec0008000000 */
[----:B------:R-:W-:Y:S01]  /*67c0*/  LOP3.LUT R15, R15, UR5, RZ, 0x3c, !PT ;  /* 0x000000050f0f7c12 */ /* 0x000fe2000f8e3cff */
[----:B-1----:R-:W-:Y:S01]  /*67d0*/  USEL UR12, UR4, URZ, UP0 ;  /* 0x000000ff040c7287 */ /* 0x002fe20008000000 */
[----:B------:R-:W-:Y:S11]  /*67e0*/  BRA.U UP1, `(.L_x_98) ;  /* 0xfffffff101e87547 */ /* 0x000ff6000b83ffff */
[----:B------:R-:W-:Y:S01]  /*67f0*/  UIADD3 UR24, UPT, UPT, UR24, 0x58, URZ ;  /* 0x0000005818187890 */ /* 0x000fe2000fffe0ff */
[----:B----4-:R-:W-:-:S03]  /*6800*/  SHF.L.U32 R3, R15, 0x1f, RZ ;  /* 0x0000001f0f037819 */ /* 0x010fc600000006ff */
[----:B------:R-:W-:-:S09]  /*6810*/  ULEA UR4, UR12, UR24, 0x3 ;  /* 0x000000180c047291 */ /* 0x000fd2000f8e18ff */
[----:B------:R-:W1:Y:S02]  /*6820*/  SYNCS.PHASECHK.TRANS64.TRYWAIT P0, [UR4], R3 ;  /* 0x00000003ff0075a7 */ /* 0x000e640008001104 */
[----:B-1----:R-:W-:Y:S05]  /*6830*/  @!P0 BRA `(.L_x_99) ;  /* 0x0000003400fc8947 */ /* 0x002fea0003800000 */
.L_x_170:
        /* <DEDUP_REMOVED lines=9> */
.L_x_172:
        /* <DEDUP_REMOVED lines=8> */
.L_x_101:
[----:B-1----:R1:W2:Y:S02]  /*6950*/  SYNCS.PHASECHK.TRANS64.TRYWAIT P0, [R0+URZ], R3 ;  /* 0x00000003000075a7 */ /* 0x0022a400080011ff */
[----:B--2---:R-:W-:Y:S05]  /*6960*/  @!P0 NANOSLEEP.SYNCS 0x989680 ;  /* 0x009896800000895d */ /* 0x004fea0003900000 */
[----:B------:R-:W2:Y:S02]  /*6970*/  @!P0 SYNCS.PHASECHK.TRANS64 P0, [R0+URZ], R3 ;  /* 0x00000003000085a7 */ /* 0x000ea400080010ff */
[----:B--2---:R-:W-:Y:S05]  /*6980*/  @P0 EXIT ;  /* 0x000000000000094d */ /* 0x004fea0003800000 */
[----:B------:R-:W-:Y:S05]  /*6990*/  BRA `(.L_x_101) ;  /* 0xfffffffc00ec7947 */ /* 0x000fea000383ffff */
.L_x_89:
[----:B------:R-:W-:-:S06]  /*69a0*/  UISETP.GE.AND UP0, UPT, UR24, 0x4, UPT ;  /* 0x000000041800788c */ /* 0x000fcc000bf06270 */
[----:B------:R-:W-:-:S13]  /*69b0*/  PLOP3.LUT P0, PT, PT, PT, UP0, 0x80, 0x8 ;  /* 0x000000000008781c */ /* 0x000fda0003f0f008 */
[----:B------:R-:W-:Y:S05]  /*69c0*/  @!P0 EXIT ;  /* 0x000000000000894d */ /* 0x000fea0003800000 */
[----:B------:R-:W-:Y:S01]  /*69d0*/  BAR.SYNC.DEFER_BLOCKING 0x6, 0xa0 ;  /* 0x0182800000007b1d */ /* 0x000fe20000010000 */
[----:B------:R-:W-:Y:S01]  /*69e0*/  R2UR UR4, R92 ;  /* 0x000000005c0472ca */ /* 0x000fe200000e0000 */
[C---:B------:R-:W-:Y:S01]  /*69f0*/  IMAD.SHL.U32 R4, R96.reuse, 0x20, RZ ;  /* 0x0000002060047824 */ /* 0x040fe200078e00ff */
[C---:B------:R-:W-:Y:S01]  /*6a00*/  LOP3.LUT R97, R96.reuse, 0x2, RZ, 0xc0, !PT ;  /* 0x0000000260617812 */ /* 0x040fe200078ec0ff */
[C---:B------:R-:W-:Y:S01]  /*6a10*/  IMAD.SHL.U32 R101, R96.reuse, 0x4, RZ ;  /* 0x0000000460657824 */ /* 0x040fe200078e00ff */
[----:B------:R-:W-:Y:S01]  /*6a20*/  LOP3.LUT R102, R96, 0x60, RZ, 0xc0, !PT ;  /* 0x0000006060667812 */ /* 0x000fe200078ec0ff */
[----:B------:R-:W-:Y:S02]  /*6a30*/  UMOV UR46, 0x400 ;  /* 0x00000400002e7882 */ /* 0x000fe40000000000 */
[----:B------:R-:W1:Y:S01]  /*6a40*/  LDC.64 R80, c[0x0][0xc88] ;  /* 0x00032200ff507b82 */ /* 0x000e620000000a00 */
[----:B------:R-:W-:Y:S01]  /*6a50*/  LOP3.LUT R6, R4, 0xc0, RZ, 0xc0, !PT ;  /* 0x000000c004067812 */ /* 0x000fe200078ec0ff */
[C---:B------:R-:W-:Y:S01]  /*6a60*/  IMAD.U32 R37, R96.reuse, 0x10000, RZ ;  /* 0x0001000060257824 */ /* 0x040fe200078e00ff */
[----:B------:R-:W-:Y:S01]  /*6a70*/  LOP3.LUT R96, R96, 0x4, RZ, 0xc0, !PT ;  /* 0x0000000460607812 */ /* 0x000fe200078ec0ff */
[----:B------:R-:W-:Y:S01]  /*6a80*/  IMAD.MOV.U32 R36, RZ, RZ, RZ ;  /* 0x000000ffff247224 */ /* 0x000fe200078e00ff */
[----:B------:R-:W-:-:S02]  /*6a90*/  LOP3.LUT R101, R6, 0x18, R101, 0xf8, !PT ;  /* 0x0000001806657812 */ /* 0x000fc400078ef865 */
[----:B------:R-:W-:Y:S01]  /*6aa0*/  CS2R R98, SRZ ;  /* 0x0000000000627805 */ /* 0x000fe2000001ff00 */
[----:B------:R-:W-:Y:S01]  /*6ab0*/  ULEA UR46, UR4, UR46, 0x18 ;  /* 0x0000002e042e7291 */ /* 0x000fe2000f8ec0ff */
[----:B------:R-:W2:Y:S01]  /*6ac0*/  LDC.64 R82, c[0x0][0xc90] ;  /* 0x00032400ff527b82 */ /* 0x000ea20000000a00 */
[----:B------:R-:W-:Y:S01]  /*6ad0*/  LOP3.LUT R37, R37, 0x600000, RZ, 0xc0, !PT ;  /* 0x0060000025257812 */ /* 0x000fe200078ec0ff */
[----:B------:R-:W-:Y:S01]  /*6ae0*/  IMAD.MOV.U32 R95, RZ, RZ, RZ ;  /* 0x000000ffff5f7224 */ /* 0x000fe200078e00ff */
[----:B------:R-:W-:Y:S01]  /*6af0*/  UIADD3 UR4, UPT, UPT, UR46, 0x200, URZ ;  /* 0x000002002e047890 */ /* 0x000fe2000fffe0ff */
[----:B------:R-:W-:Y:S01]  /*6b00*/  IADD3 R100, PT, PT, -R96, 0x2, RZ ;  /* 0x0000000260647810 */ /* 0x000fe20007ffe1ff */
[----:B------:R-:W-:Y:S01]  /*6b10*/  IMAD.MOV R97, RZ, RZ, -R97 ;  /* 0x000000ffff617224 */ /* 0x000fe200078e0a61 */
[----:B------:R-:W-:Y:S01]  /*6b20*/  LOP3.LUT R101, R101, 0xf20, R4, 0xf8, !PT ;  /* 0x00000f2065657812 */ /* 0x000fe200078ef804 */
[----:B------:R-:W-:Y:S01]  /*6b30*/  IMAD.MOV R96, RZ, RZ, -R96 ;  /* 0x000000ffff607224 */ /* 0x000fe200078e0a60 */
[----:B------:R-:W3:Y:S01]  /*6b40*/  LDC.64 R78, c[0x0][0xcb0] ;  /* 0x00032c00ff4e7b82 */ /* 0x000ee20000000a00 */
[----:B------:R-:W4:Y:S01]  /*6b50*/  LDS R0, [UR46+0x110] ;  /* 0x0001102eff007984 */ /* 0x000f220008000800 */
[----:B------:R-:W-:Y:S01]  /*6b60*/  IMAD.U32 R103, RZ, RZ, UR4 ;  /* 0x00000004ff677e24 */ /* 0x000fe2000f8e00ff */
[----:B------:R-:W-:Y:S01]  /*6b70*/  LEA R101, R101, UR4, 0x1 ;  /* 0x0000000465657c11 */ /* 0x000fe2000f8e08ff */
[----:B------:R-:W-:Y:S01]  /*6b80*/  IMAD.SHL.U32 R100, R100, 0x10, RZ ;  /* 0x0000001064647824 */ /* 0x000fe200078e00ff */
[----:B------:R-:W1:Y:S03]  /*6b90*/  LDCU UR62, c[0x0][0x370] ;  /* 0x00006e00ff3e77ac */ /* 0x000e660008000800 */
[----:B------:R-:W1:Y:S01]  /*6ba0*/  LDC.64 R76, c[0x0][0xca8] ;  /* 0x00032a00ff4c7b82 */ /* 0x000e620000000a00 */
[----:B------:R-:W-:Y:S01]  /*6bb0*/  UMOV UR54, 0x1 ;  /* 0x0000000100367882 */ /* 0x000fe20000000000 */
[----:B------:R-:W-:Y:S01]  /*6bc0*/  UMOV UR45, URZ ;  /* 0x000000ff002d7c82 */ /* 0x000fe20008000000 */
[----:B------:R-:W1:Y:S01]  /*6bd0*/  LDCU UR42, c[0x0][0xf0c] ;  /* 0x0001e180ff2a77ac */ /* 0x000e620008000800 */
[----:B------:R-:W1:Y:S01]  /*6be0*/  LDCU UR38, c[0x0][0xf30] ;  /* 0x0001e600ff2677ac */ /* 0x000e620008000800 */
[----:B------:R-:W1:Y:S01]  /*6bf0*/  LDCU.64 UR60, c[0x0][0xc88] ;  /* 0x00019100ff3c77ac */ /* 0x000e620008000a00 */
[----:B------:R-:W1:Y:S01]  /*6c00*/  LDCU.64 UR40, c[0x0][0xf28] ;  /* 0x0001e500ff2877ac */ /* 0x000e620008000a00 */
[----:B------:R-:W1:Y:S01]  /*6c10*/  LDCU.128 UR56, c[0x0][0xf10] ;  /* 0x0001e200ff3877ac */ /* 0x000e620008000c00 */
[----:B------:R-:W1:Y:S01]  /*6c20*/  LDCU UR55, c[0x0][0x374] ;  /* 0x00006e80ff3777ac */ /* 0x000e620008000800 */
[----:B------:R-:W-:Y:S01]  /*6c30*/  UMOV UR53, URZ ;  /* 0x000000ff00357c82 */ /* 0x000fe20008000000 */
[----:B------:R-:W-:Y:S01]  /*6c40*/  UMOV UR47, URZ ;  /* 0x000000ff002f7c82 */ /* 0x000fe20008000000 */
[----:B--2-4-:R-:W-:-:S07]  /*6c50*/  IMAD.IADD R37, R0, 0x1, R37 ;  /* 0x0000000100257824 */ /* 0x014fce00078e0225 */
.L_x_132:
[C---:B------:R-:W-:Y:S02]  /*6c60*/  LEA R3, R95.reuse, UR46, 0x3 ;  /* 0x0000002e5f037c11 */ /* 0x040fe4000f8e18ff */
[----:B------:R-:W-:Y:S02]  /*6c70*/  SHF.L.U32 R0, R98, 0x1f, RZ ;  /* 0x0000001f62007819 */ /* 0x000fe400000006ff */
[----:B------:R-:W-:Y:S02]  /*6c80*/  LEA R5, R95, UR46, 0x4 ;  /* 0x0000002e5f057c11 */ /* 0x000fe4000f8e20ff */
[----:B------:R-:W2:Y:S02]  /*6c90*/  SYNCS.PHASECHK.TRANS64.TRYWAIT P0, [R3+URZ+0x80], R0 ;  /* 0x00008000030075a7 */ /* 0x000ea400080011ff */
[----:B-12---:R-:W-:Y:S05]  /*6ca0*/  @!P0 BRA `(.L_x_102) ;  /* 0x0000003400108947 */ /* 0x006fea0003800000 */
.L_x_173:
        /* <DEDUP_REMOVED lines=8> */
[----:B----4-:R-:W-:Y:S11]  /*6d30*/  LOP3.LUT P0, RZ, R6, 0x1, RZ, 0xc0, !PT ;  /* 0x0000000106ff7812 */ /* 0x010ff6000780c0ff */
[----:B------:R-:W-:Y:S02]  /*6d40*/  @!UPT UIADD3 URZ, UPT, UPT, URZ, URZ, URZ ;  /* 0x000000fffffff290 */ /* 0x000fe4000fffe0ff */
[----:B-1----:R-:W-:Y:S01]  /*6d50*/  VOTEU.ANY UP1, P0 ;  /* 0x0000000000ff7886 */ /* 0x002fe20000020100 */
[----:B------:R-:W-:Y:S01]  /*6d60*/  PLOP3.LUT P0, PT, PT, PT, UP1, 0x80, 0x8 ;  /* 0x000000000008781c */ /* 0x000fe20003f0f018 */
[----:B------:R-:W-:Y:S06]  /*6d70*/  UP2UR UR4, UPR, URZ, 0x2 ;  /* 0x00000002ff047883 */ /* 0x000fec0008000000 */
[----:B------:R-:W-:Y:S06]  /*6d80*/  IMAD.U32 R108, RZ, RZ, UR4 ;  /* 0x00000004ff6c7e24 */ /* 0x000fec000f8e00ff */
[----:B--2---:R-:W-:Y:S02]  /*6d90*/  @P0 SHF.R.U32.HI R0, RZ, 0x10, R5 ;  /* 0x00000010ff000819 */ /* 0x004fe40000011605 */
        /* <DEDUP_REMOVED lines=12> */
[----:B------:R-:W2:Y:S01]  /*6e60*/  LDCU UR12, c[0x0][0xf20] ;  /* 0x0001e400ff0c77ac */ /* 0x000ea20008000800 */
[----:B------:R-:W-:Y:S02]  /*6e70*/  UIMAD.WIDE.U32 UR4, UR55, UR59, URZ ;  /* 0x0000003b370472a5 */ /* 0x000fe4000f8e00ff */
[----:B------:R-:W-:Y:S02]  /*6e80*/  UIMAD.WIDE.U32 UR6, UR62, UR56, URZ ;  /* 0x000000383e0672a5 */ /* 0x000fe4000f8e00ff */
[----:B------:R-:W-:Y:S02]  /*6e90*/  UISETP.NE.AND UP0, UPT, UR58, 0x1, UPT ;  /* 0x000000013a00788c */ /* 0x000fe4000bf05270 */
[----:B------:R-:W-:Y:S02]  /*6ea0*/  UIMAD.WIDE.U32 UR8, UR36, UR59, URZ ;  /* 0x0000003b240872a5 */ /* 0x000fe4000f8e00ff */
[----:B------:R-:W-:Y:S02]  /*6eb0*/  UIMAD.WIDE.U32 UR10, UR37, UR56, URZ ;  /* 0x00000038250a72a5 */ /* 0x000fe4000f8e00ff */
[----:B------:R-:W-:Y:S02]  /*6ec0*/  UISETP.NE.AND UP1, UPT, UR42, 0x1, UPT ;  /* 0x000000012a00788c */ /* 0x000fe4000bf25270 */
[----:B------:R-:W-:Y:S01]  /*6ed0*/  UISETP.NE.AND UP2, UPT, UR39, 0x1, UPT ;  /* 0x000000012700788c */ /* 0x000fe2000bf45270 */
[----:B------:R-:W-:Y:S02]  /*6ee0*/  UMOV UR4, UR5 ;  /* 0x0000000500047c82 */ /* 0x000fe40008000000 */
[----:B--2---:R-:W-:Y:S03]  /*6ef0*/  USHF.R.U32.HI UR5, URZ, UR12, UR4 ;  /* 0x0000000cff057299 */ /* 0x004fe60008011604 */
[----:B------:R-:W-:Y:S02]  /*6f00*/  UMOV UR4, UR7 ;  /* 0x0000000700047c82 */ /* 0x000fe40008000000 */
[----:B------:R-:W-:Y:S02]  /*6f10*/  USHF.R.U32.HI UR7, URZ, UR57, UR4 ;  /* 0x00000039ff077299 */ /* 0x000fe40008011604 */
[----:B------:R-:W-:Y:S02]  /*6f20*/  USEL UR4, UR55, UR5, !UP0 ;  /* 0x0000000537047287 */ /* 0x000fe4000c000000 */
[----:B------:R-:W-:Y:S01]  /*6f30*/  USEL UR7, UR62, UR7, !UP1 ;  /* 0x000000073e077287 */ /* 0x000fe2000c800000 */
[----:B------:R-:W-:Y:S01]  /*6f40*/  UMOV UR5, UR9 ;  /* 0x0000000900057c82 */ /* 0x000fe20008000000 */
[----:B------:R-:W-:Y:S02]  /*6f50*/  UIMAD.WIDE.U32 UR8, UR4, UR40, URZ ;  /* 0x00000028040872a5 */ /* 0x000fe4000f8e00ff */
[----:B------:R-:W-:Y:S03]  /*6f60*/  USHF.R.U32.HI UR6, URZ, UR12, UR5 ;  /* 0x0000000cff067299 */ /* 0x000fe60008011605 */
[----:B------:R-:W-:Y:S01]  /*6f70*/  UMOV UR5, UR11 ;  /* 0x0000000b00057c82 */ /* 0x000fe20008000000 */
[----:B------:R-:W-:Y:S02]  /*6f80*/  UIMAD.WIDE.U32 UR10, UR7, UR40, URZ ;  /* 0x00000028070a72a5 */ /* 0x000fe4000f8e00ff */
[----:B------:R-:W-:Y:S02]  /*6f90*/  USHF.R.U32.HI UR12, URZ, UR57, UR5 ;  /* 0x00000039ff0c7299 */ /* 0x000fe40008011605 */
[----:B------:R-:W-:Y:S01]  /*6fa0*/  USEL UR6, UR36, UR6, !UP0 ;  /* 0x0000000624067287 */ /* 0x000fe2000c000000 */
[----:B------:R-:W-:Y:S02]  /*6fb0*/  UMOV UR5, UR9 ;  /* 0x0000000900057c82 */ /* 0x000fe40008000000 */
[----:B------:R-:W-:Y:S01]  /*6fc0*/  UMOV UR10, UR11 ;  /* 0x0000000b000a7c82 */ /* 0x000fe20008000000 */
[----:B------:R-:W-:Y:S02]  /*6fd0*/  @UP2 USHF.R.U32.HI UR4, URZ, UR41, UR5 ;  /* 0x00000029ff042299 */ /* 0x000fe40008011605 */
[----:B------:R-:W-:Y:S02]  /*6fe0*/  @UP2 USHF.R.U32.HI UR7, URZ, UR41, UR10 ;  /* 0x00000029ff072299 */ /* 0x000fe4000801160a */
[----:B------:R-:W-:Y:S02]  /*6ff0*/  UIMAD UR4, UR39, UR4, URZ ;  /* 0x00000004270472a4 */ /* 0x000fe4000f8e02ff */
[----:B------:R-:W-:Y:S02]  /*7000*/  UIMAD.WIDE.U32 UR10, UR6, UR40, URZ ;  /* 0x00000028060a72a5 */ /* 0x000fe4000f8e00ff */
[----:B------:R-:W-:Y:S02]  /*7010*/  USEL UR5, UR37, UR12, !UP1 ;  /* 0x0000000c25057287 */ /* 0x000fe4000c800000 */
[----:B------:R-:W-:Y:S02]  /*7020*/  UIMAD UR8, UR39, UR7, URZ ;  /* 0x00000007270872a4 */ /* 0x000fe4000f8e02ff */
[----:B------:R-:W-:Y:S03]  /*7030*/  UISETP.GE.AND UP0, UPT, UR6, UR4, UPT ;  /* 0x000000040600728c */ /* 0x000fe6000bf06270 */
[----:B------:R-:W-:Y:S01]  /*7040*/  UMOV UR4, UR11 ;  /* 0x0000000b00047c82 */ /* 0x000fe20008000000 */
[----:B------:R-:W-:Y:S02]  /*7050*/  UISETP.GE.OR UP0, UPT, UR5, UR8, UP0 ;  /* 0x000000080500728c */ /* 0x000fe40008706670 */
[----:B------:R-:W-:Y:S02]  /*7060*/  USHF.R.U32.HI UR4, URZ, UR41, UR4 ;  /* 0x00000029ff047299 */ /* 0x000fe40008011604 */
[----:B------:R-:W-:Y:S02]  /*7070*/  UIMAD.WIDE.U32 UR8, UR5, UR40, URZ ;  /* 0x00000028050872a5 */ /* 0x000fe4000f8e00ff */
[----:B------:R-:W-:Y:S02]  /*7080*/  USEL UR11, UR6, UR4, !UP2 ;  /* 0x00000004060b7287 */ /* 0x000fe4000d000000 */
[----:B------:R-:W-:Y:S02]  /*7090*/  UIADD3 UR8, UPT, UPT, -UR5, URZ, URZ ;  /* 0x000000ff05087290 */ /* 0x000fe4000fffe1ff */
[----:B------:R-:W-:Y:S01]  /*70a0*/  UIADD3 UR10, UPT, UPT, -UR11, URZ, URZ ;  /* 0x000000ff0b0a7290 */ /* 0x000fe2000fffe1ff */
[----:B------:R-:W-:Y:S01]  /*70b0*/  @!UP0 UMOV UR4, UR9 ;  /* 0x0000000900048c82 */ /* 0x000fe20008000000 */
[----:B------:R-:W-:Y:S02]  /*70c0*/  UIADD3 UR9, UPT, UPT, -UR6, URZ, URZ ;  /* 0x000000ff06097290 */ /* 0x000fe4000fffe1ff */
[----:B------:R-:W-:Y:S02]  /*70d0*/  @!UP0 USHF.R.U32.HI UR4, URZ, UR41, UR4 ;  /* 0x00000029ff048299 */ /* 0x000fe40008011604 */
[----:B------:R-:W-:Y:S02]  /*70e0*/  UIMAD UR10, UR39, UR10, UR6 ;  /* 0x0000000a270a72a4 */ /* 0x000fe4000f8e0206 */
[----:B------:R-:W-:Y:S04]  /*70f0*/  @!UP0 USEL UR4, UR5, UR4, !UP2 ;  /* 0x0000000405048287 */ /* 0x000fe8000d000000 */
[----:B------:R-:W-:Y:S02]  /*7100*/  @!UP0 UIMAD UR10, UR7, UR10, UR4 ;  /* 0x0000000a070a82a4 */ /* 0x000fe4000f8e0204 */
[----:B------:R-:W-:Y:S02]  /*7110*/  @!UP0 UIADD3 UR11, UPT, UPT, UR11, -UR4, URZ ;  /* 0x800000040b0b8290 */ /* 0x000fe4000fffe0ff */
[----:B------:R-:W-:Y:S02]  /*7120*/  UIMAD UR7, UR42, UR8, UR37 ;  /* 0x000000082a0772a4 */ /* 0x000fe4000f8e0225 */
[----:B------:R-:W-:Y:S02]  /*7130*/  @!UP0 UIMAD UR6, UR11, UR39, UR5 ;  /* 0x000000270b0682a4 */ /* 0x000fe4000f8e0205 */
[----:B------:R-:W-:Y:S01]  /*7140*/  UIMAD UR4, UR58, UR9, UR36 ;  /* 0x000000093a0472a4 */ /* 0x000fe2000f8e0224 */
[----:B------:R-:W-:Y:S02]  /*7150*/  @!UP0 UMOV UR5, UR10 ;  /* 0x0000000a00058c82 */ /* 0x000fe40008000000 */
[----:B------:R-:W-:Y:S02]  /*7160*/  UIMAD UR37, UR5, UR42, UR7 ;  /* 0x0000002a052572a4 */ /* 0x000fe4000f8e0207 */
[----:B------:R-:W-:Y:S11]  /*7170*/  UIMAD UR36, UR6, UR58, UR4 ;  /* 0x0000003a062472a4 */ /* 0x000ff6000f8e0204 */
[----:B------:R-:W-:Y:S01]  /*7180*/  @!UPT UIADD3 URZ, UPT, UPT, URZ, URZ, URZ ;  /* 0x000000fffffff290 */ /* 0x000fe2000fffe0ff */
.L_x_103:
[----:B------:R-:W-:Y:S01]  /*7190*/  UISETP.NE.AND UP0, UPT, UR38, 0x1, UPT ;  /* 0x000000012600788c */ /* 0x000fe2000bf05270 */
[----:B------:R-:W-:Y:S01]  /*71a0*/  R2UR UR11, R103 ;  /* 0x00000000670b72ca */ /* 0x000fe200000e0000 */
[----:B------:R-:W-:Y:S01]  /*71b0*/  USHF.L.U32 UR50, UR25, 0x7, URZ ;  /* 0x0000000719327899 */ /* 0x000fe200080006ff */
[----:B------:R-:W-:Y:S01]  /*71c0*/  IADD3 R95, PT, PT, R95, 0x1, RZ ;  /* 0x000000015f5f7810 */ /* 0x000fe20007ffe0ff */
[----:B------:R-:W-:Y:S07]  /*71d0*/  USHF.L.U32 UR49, UR28, 0x6, URZ ;  /* 0x000000061c317899 */ /* 0x000fee00080006ff */
[----:B------:R-:W2:Y:S01]  /*71e0*/  @!UP0 LDCU.128 UR12, c[0x0][0xf10] ;  /* 0x0001e200ff0c87ac */ /* 0x000ea20008000c00 */
[----:B------:R-:W4:Y:S01]  /*71f0*/  @!UP0 LDCU UR5, c[0x0][0xf0c] ;  /* 0x0001e180ff0587ac */ /* 0x000f220008000800 */
[----:B------:R-:W3:Y:S01]  /*7200*/  @!UP0 LDCU UR10, c[0x0][0xf20] ;  /* 0x0001e400ff0a87ac */ /* 0x000ee20008000800 */
[----:B--2---:R-:W-:Y:S02]  /*7210*/  UIMAD.WIDE.U32 UR8, UR37, UR12, URZ ;  /* 0x0000000c250872a5 */ /* 0x004fe4000f8e00ff */
[----:B------:R-:W-:Y:S02]  /*7220*/  UIMAD.WIDE.U32 UR6, UR36, UR15, URZ ;  /* 0x0000000f240672a5 */ /* 0x000fe4000f8e00ff */
[----:B------:R-:W-:Y:S03]  /*7230*/  @!UP0 UISETP.NE.AND UP1, UPT, UR14, 0x1, UPT ;  /* 0x000000010e00888c */ /* 0x000fe6000bf25270 */
[----:B------:R-:W-:Y:S01]  /*7240*/  @!UP0 UMOV UR4, UR9 ;  /* 0x0000000900048c82 */ /* 0x000fe20008000000 */
[----:B----4-:R-:W-:Y:S02]  /*7250*/  @!UP0 UISETP.NE.AND UP2, UPT, UR5, 0x1, UPT ;  /* 0x000000010500888c */ /* 0x010fe4000bf45270 */
[----:B------:R-:W-:Y:S01]  /*7260*/  @!UP0 USHF.R.U32.HI UR4, URZ, UR13, UR4 ;  /* 0x0000000dff048299 */ /* 0x000fe20008011604 */
[----:B------:R-:W-:Y:S02]  /*7270*/  @!UP0 UMOV UR6, UR7 ;  /* 0x0000000700068c82 */ /* 0x000fe40008000000 */
[----:B---3--:R-:W-:Y:S02]  /*7280*/  @!UP0 USHF.R.U32.HI UR6, URZ, UR10, UR6 ;  /* 0x0000000aff068299 */ /* 0x008fe40008011606 */
[----:B------:R-:W-:Y:S02]  /*7290*/  @!UP0 USEL UR7, UR37, UR4, !UP2 ;  /* 0x0000000425078287 */ /* 0x000fe4000d000000 */
[----:B------:R-:W-:Y:S04]  /*72a0*/  @!UP0 USEL UR6, UR36, UR6, !UP1 ;  /* 0x0000000624068287 */ /* 0x000fe8000c800000 */
[----:B------:R-:W-:Y:S02]  /*72b0*/  @!UP0 UIADD3 UR4, UPT, UPT, -UR7, UR6, URZ ;  /* 0x0000000607048290 */ /* 0x000fe4000fffe1ff */
[----:B------:R-:W-:Y:S02]  /*72c0*/  @!UP0 UIADD3 UR6, UPT, UPT, UR7, -UR6, URZ ;  /* 0x8000000607068290 */ /* 0x000fe4000fffe0ff */
[----:B------:R-:W-:Y:S02]  /*72d0*/  @!UP0 UIMAD UR37, UR4, UR5, UR37 ;  /* 0x00000005042582a4 */ /* 0x000fe4000f8e0225 */
[----:B------:R-:W-:Y:S02]  /*72e0*/  @!UP0 UIMAD UR36, UR6, UR14, UR36 ;  /* 0x0000000e062482a4 */ /* 0x000fe4000f8e0224 */
[----:B------:R-:W-:Y:S09]  /*72f0*/  ULOP3.LUT UP0, URZ, UR11, 0x1b0, URZ, 0xc0, !UPT ;  /* 0x000001b00bff7892 */ /* 0x000ff2000f80c0ff */
[----:B------:R-:W-:Y:S05]  /*7300*/  BRA.U !UP0, `(.L_x_104) ;  /* 0x00000001087c7547 */ /* 0x000fea000b800000 */
[----:B------:R-:W2:Y:S01]  /*7310*/  LDCU.64 UR8, c[0x4][0x80] ;  /* 0x01001000ff0877ac */ /* 0x000ea20008000a00 */
[----:B------:R-:W-:Y:S01]  /*7320*/  MOV R2, 0x0 ;  /* 0x0000000000027802 */ /* 0x000fe20000000f00 */
[----:B------:R-:W-:Y:S02]  /*7330*/  HFMA2 R12, -RZ, RZ, 0, 5.9604644775390625e-08 ;  /* 0x00000001ff0c7431 */ /* 0x000fe400000001ff */
[----:B------:R-:W-:Y:S01]  /*7340*/  IMAD.MOV.U32 R8, RZ, RZ, 0x70 ;  /* 0x00000070ff087424 */ /* 0x000fe200078e00ff */
[----:B------:R3:W4:Y:S01]  /*7350*/  LDC.64 R14, c[0x4][R2] ;  /* 0x01000000020e7b82 */ /* 0x0007220000000a00 */
[----:B------:R-:W1:Y:S01]  /*7360*/  LDCU.64 UR6, c[0x4][0x88] ;  /* 0x01001100ff0677ac */ /* 0x000e620008000a00 */
[----:B------:R-:W-:Y:S01]  /*7370*/  IMAD.MOV.U32 R13, RZ, RZ, RZ ;  /* 0x000000ffff0d7224 */ /* 0x000fe200078e00ff */
[----:B------:R-:W1:Y:S01]  /*7380*/  LDCU.64 UR4, c[0x4][0x8] ;  /* 0x01000100ff0477ac */ /* 0x000e620008000a00 */
[----:B--2---:R-:W-:Y:S01]  /*7390*/  MOV R5, UR9 ;  /* 0x0000000900057c02 */ /* 0x004fe20008000f00 */
[----:B------:R-:W-:Y:S01]  /*73a0*/  IMAD.U32 R4, RZ, RZ, UR8 ;  /* 0x00000008ff047e24 */ /* 0x000fe2000f8e00ff */
[----:B-1----:R-:W-:Y:S01]  /*73b0*/  MOV R7, UR7 ;  /* 0x0000000700077c02 */ /* 0x002fe20008000f00 */
[----:B------:R-:W-:Y:S01]  /*73c0*/  IMAD.U32 R6, RZ, RZ, UR6 ;  /* 0x00000006ff067e24 */ /* 0x000fe2000f8e00ff */
[----:B------:R-:W-:Y:S01]  /*73d0*/  MOV R11, UR5 ;  /* 0x00000005000b7c02 */ /* 0x000fe20008000f00 */
[----:B------:R-:W-:Y:S02]  /*73e0*/  IMAD.U32 R10, RZ, RZ, UR4 ;  /* 0x00000004ff0a7e24 */ /* 0x000fe4000f8e00ff */
[----:B------:R-:W-:Y:S07]  /*73f0*/  LEPC R20, `(.L_x_105) ;  /* 0x000000001014794e */ /* 0x000fee0000000000 */
[----:B---345:R-:W-:Y:S05]  /*7400*/  CALL.ABS.NOINC R14 ;  /* 0x000000000e007343 */ /* 0x038fea0003c00000 */
.L_x_105:
[----:B------:R-:W1:Y:S01]  /*7410*/  LDCU.64 UR8, c[0x4][0x80] ;  /* 0x01001000ff0877ac */ /* 0x000e620008000a00 */
[----:B------:R-:W2:Y:S01]  /*7420*/  LDC.64 R2, c[0x4][R2] ;  /* 0x0100000002027b82 */ /* 0x000ea20000000a00 */
[----:B------:R-:W-:Y:S02]  /*7430*/  HFMA2 R12, -RZ, RZ, 0, 5.9604644775390625e-08 ;  /* 0x00000001ff0c7431 */ /* 0x000fe400000001ff */
[----:B------:R-:W-:Y:S02]  /*7440*/  IMAD.MOV.U32 R8, RZ, RZ, 0x70 ;  /* 0x00000070ff087424 */ /* 0x000fe400078e00ff */
[----:B------:R-:W-:Y:S01]  /*7450*/  IMAD.MOV.U32 R13, RZ, RZ, RZ ;  /* 0x000000ffff0d7224 */ /* 0x000fe200078e00ff */
[----:B------:R-:W3:Y:S01]  /*7460*/  LDCU.64 UR6, c[0x4][0x88] ;  /* 0x01001100ff0677ac */ /* 0x000ee20008000a00 */
[----:B------:R-:W4:Y:S01]  /*7470*/  LDCU.64 UR4, c[0x4][0x8] ;  /* 0x01000100ff0477ac */ /* 0x000f220008000a00 */
[----:B-1----:R-:W-:Y:S02]  /*7480*/  MOV R4, UR8 ;  /* 0x0000000800047c02 */ /* 0x002fe40008000f00 */
[----:B------:R-:W-:Y:S02]  /*7490*/  MOV R5, UR9 ;  /* 0x0000000900057c02 */ /* 0x000fe40008000f00 */
[----:B---3--:R-:W-:Y:S01]  /*74a0*/  MOV R7, UR7 ;  /* 0x0000000700077c02 */ /* 0x008fe20008000f00 */
[----:B------:R-:W-:Y:S01]  /*74b0*/  IMAD.U32 R6, RZ, RZ, UR6 ;  /* 0x00000006ff067e24 */ /* 0x000fe2000f8e00ff */
[----:B----4-:R-:W-:Y:S01]  /*74c0*/  MOV R11, UR5 ;  /* 0x00000005000b7c02 */ /* 0x010fe20008000f00 */
[----:B------:R-:W-:Y:S02]  /*74d0*/  IMAD.U32 R10, RZ, RZ, UR4 ;  /* 0x00000004ff0a7e24 */ /* 0x000fe4000f8e00ff */
[----:B------:R-:W-:Y:S07]  /*74e0*/  LEPC R20, `(.L_x_104) ;  /* 0x000000001014794e */ /* 0x000fee0000000000 */
[----:B--2---:R-:W-:Y:S05]  /*74f0*/  CALL.ABS.NOINC R2 ;  /* 0x0000000002007343 */ /* 0x004fea0003c00000 */
.L_x_104:
[----:B------:R-:W-:Y:S02]  /*7500*/  ISETP.NE.U32.AND P0, PT, RZ, UR60, PT ;  /* 0x0000003cff007c0c */ /* 0x000fe4000bf05070 */
[C---:B------:R-:W-:Y:S02]  /*7510*/  ISETP.NE.U32.AND P1, PT, R82.reuse, RZ, PT ;  /* 0x000000ff5200720c */ /* 0x040fe40003f25070 */
[----:B------:R-:W-:Y:S02]  /*7520*/  ISETP.NE.U32.AND P4, PT, R82, RZ, PT ;  /* 0x000000ff5200720c */ /* 0x000fe40003f85070 */
[----:B------:R-:W-:Y:S02]  /*7530*/  ISETP.NE.AND.EX P0, PT, RZ, UR61, PT, P0 ;  /* 0x0000003dff007c0c */ /* 0x000fe4000bf05300 */
[C---:B------:R-:W-:Y:S02]  /*7540*/  ISETP.NE.AND.EX P1, PT, R83.reuse, RZ, PT, P1 ;  /* 0x000000ff5300720c */ /* 0x040fe40003f25310 */
[----:B------:R-:W-:Y:S02]  /*7550*/  ISETP.NE.AND.EX P4, PT, R83, RZ, P0, P4 ;  /* 0x000000ff5300720c */ /* 0x000fe40000785340 */
[----:B------:R-:W-:Y:S02]  /*7560*/  ISETP.NE.U32.AND P5, PT, R78, RZ, PT ;  /* 0x000000ff4e00720c */ /* 0x000fe40003fa5070 */
[----:B------:R-:W-:Y:S02]  /*7570*/  ISETP.NE.U32.AND P3, PT, RZ, UR60, PT ;  /* 0x0000003cff007c0c */ /* 0x000fe4000bf65070 */
[----:B------:R-:W-:Y:S02]  /*7580*/  PLOP3.LUT P2, PT, PT, PT, PT, 0x8, 0x80 ;  /* 0x000000000080781c */ /* 0x000fe40003f4e170 */
[----:B------:R-:W-:Y:S02]  /*7590*/  ISETP.NE.AND.EX P5, PT, R79, RZ, PT, P5 ;  /* 0x000000ff4f00720c */ /* 0x000fe40003fa5350 */
[----:B------:R-:W-:Y:S03]  /*75a0*/  ISETP.NE.AND.EX P3, PT, RZ, UR61, PT, P3 ;  /* 0x0000003dff007c0c */ /* 0x000fe6000bf65330 */
[----:B------:R-:W-:Y:S01]  /*75b0*/  @!P4 PLOP3.LUT P2, PT, P1, PT, PT, 0x80, 0x8 ;  /* 0x000000000008c81c */ /* 0x000fe20000f4f070 */
[----:B------:R-:W-:Y:S01]  /*75c0*/  @!UPT UIADD3 URZ, UPT, UPT, URZ, URZ, URZ ;  /* 0x000000fffffff290 */ /* 0x000fe2000fffe0ff */
[----:B------:R-:W-:Y:S11]  /*75d0*/  @!P1 BRA `(.L_x_106) ;  /* 0x0000000000309947 */ /* 0x000ff60003800000 */
[----:B------:R-:W-:Y:S01]  /*75e0*/  ISETP.NE.U32.AND P0, PT, R80, RZ, PT ;  /* 0x000000ff5000720c */ /* 0x000fe20003f05070 */
[----:B------:R-:W2:Y:S01]  /*75f0*/  LDCU.64 UR4, c[0x0][0x358] ;  /* 0x00006b00ff0477ac */ /* 0x000ea20008000a00 */
[----:B------:R-:W-:Y:S02]  /*7600*/  IMAD.MOV.U32 R88, RZ, RZ, 0x1 ;  /* 0x00000001ff587424 */ /* 0x000fe400078e00ff */
[----:B------:R-:W-:Y:S11]  /*7610*/  ISETP.NE.AND.EX P0, PT, R81, RZ, PT, P0 ;  /* 0x000000ff5100720c */ /* 0x000ff60003f05300 */
[----:B------:R-:W-:Y:S02]  /*7620*/  @!UPT UIADD3 URZ, UPT, UPT, URZ, URZ, URZ ;  /* 0x000000fffffff290 */ /* 0x000fe4000fffe0ff */
[----:B------:R-:W3:Y:S01]  /*7630*/  @P0 LDC.64 R2, c[0x0][0xc88] ;  /* 0x00032200ff020b82 */ /* 0x000ee20000000a00 */
[----:B-1----:R-:W-:Y:S04]  /*7640*/  @P0 IMAD R0, R82, UR52, RZ ;  /* 0x0000003452000c24 */ /* 0x002fe8000f8e02ff */
[----:B---3--:R-:W-:Y:S04]  /*7650*/  @P0 IMAD.WIDE R2, R0, 0x4, R2 ;  /* 0x0000000400020825 */ /* 0x008fe800078e0202 */
[----:B------:R-:W-:Y:S01]  /*7660*/  HFMA2 R0, -RZ, RZ, 0, 5.9604644775390625e-08 ;  /* 0x00000001ff007431 */ /* 0x000fe200000001ff */
[----:B--2--5:R2:W5:Y:S04]  /*7670*/  @P0 LDG.E R41, desc[UR4][R2.64] ;  /* 0x0000000402290981 */ /* 0x024568000c1e1900 */
[----:B------:R-:W-:Y:S01]  /*7680*/  @!P0 PRMT R88, R0, 0x7610, R88 ;  /* 0x0000761000588816 */ /* 0x000fe20000000058 */
[----:B--2---:R-:W3:Y:S06]  /*7690*/  @!P0 LDC R41, c[0x0][0xc80] ;  /* 0x00032000ff298b82 */ /* 0x004eec0000000800 */
.L_x_106:
[----:B------:R-:W-:Y:S05]  /*76a0*/  @!P5 BRA `(.L_x_107) ;  /* 0x000000000024d947 */ /* 0x000fea0003800000 */
[----:B------:R-:W-:Y:S01]  /*76b0*/  ISETP.NE.U32.AND P0, PT, R76, RZ, PT ;  /* 0x000000ff4c00720c */ /* 0x000fe20003f05070 */
[----:B------:R-:W2:Y:S03]  /*76c0*/  LDCU.64 UR4, c[0x0][0x358] ;  /* 0x00006b00ff0477ac */ /* 0x000ea60008000a00 */
[----:B------:R-:W-:Y:S11]  /*76d0*/  ISETP.NE.AND.EX P0, PT, R77, RZ, PT, P0 ;  /* 0x000000ff4d00720c */ /* 0x000ff60003f05300 */
[----:B------:R-:W-:Y:S02]  /*76e0*/  @!UPT UIADD3 URZ, UPT, UPT, URZ, URZ, URZ ;  /* 0x000000fffffff290 */ /* 0x000fe4000fffe0ff */
[----:B------:R-:W4:Y:S01]  /*76f0*/  @P0 LDC.64 R2, c[0x0][0xca8] ;  /* 0x00032a00ff020b82 */ /* 0x000f220000000a00 */
[----:B-1----:R-:W-:Y:S04]  /*7700*/  @P0 IMAD R0, R78, UR52, RZ ;  /* 0x000000344e000c24 */ /* 0x002fe8000f8e02ff */
[----:B----4-:R-:W-:Y:S05]  /*7710*/  @P0 IMAD.WIDE R2, R0, 0x4, R2 ;  /* 0x0000000400020825 */ /* 0x010fea00078e0202 */
[----:B--2--5:R2:W5:Y:S02]  /*7720*/  @P0 LDG.E R38, desc[UR4][R2.64] ;  /* 0x0000000402260981 */ /* 0x024564000c1e1900 */
[----:B--2---:R-:W4:Y:S02]  /*7730*/  @!P0 LDC R38, c[0x0][0xca0] ;  /* 0x00032800ff268b82 */ /* 0x004f240000000800 */
.L_x_107:
[----:B---3-5:R-:W-:Y:S01]  /*7740*/  FSETP.NEU.AND P0, PT, R41, RZ, PT ;  /* 0x000000ff2900720b */ /* 0x028fe20003f0d000 */
[----:B------:R-:W-:Y:S01]  /*7750*/  ULOP3.LUT UR4, UR54, 0x1, URZ, 0x3c, !UPT ;  /* 0x0000000136047892 */ /* 0x000fe2000f8e3cff */
[----:B------:R-:W-:Y:S01]  /*7760*/  SEL R4, RZ, 0xffffffff, P3 ;  /* 0xffffffffff047807 */ /* 0x000fe20001800000 */
[----:B------:R-:W-:Y:S01]  /*7770*/  IMAD.U32 R110, RZ, RZ, UR45 ;  /* 0x0000002dff6e7e24 */ /* 0x000fe2000f8e00ff */
[----:B------:R-:W-:Y:S01]  /*7780*/  @!P4 LOP3.LUT P3, RZ, R88, 0xff, RZ, 0xc0, !PT ;  /* 0x000000ff58ffc812 */ /* 0x000fe2000786c0ff */
[----:B------:R-:W-:Y:S01]  /*7790*/  IMAD.SHL.U32 R85, R97, 0x10, RZ ;  /* 0x0000001061557824 */ /* 0x000fe200078e00ff */
[----:B------:R-:W-:Y:S01]  /*77a0*/  @!P4 SEL R3, RZ, 0xffffffff, P0 ;  /* 0xffffffffff03c807 */ /* 0x000fe20000000000 */
[----:B------:R-:W-:Y:S01]  /*77b0*/  IMAD.U32 R113, RZ, RZ, UR4 ;  /* 0x00000004ff717e24 */ /* 0x000fe2000f8e00ff */
[----:B------:R-:W-:Y:S01]  /*77c0*/  LEA R93, R36, UR46, 0x3 ;  /* 0x0000002e245d7c11 */ /* 0x000fe2000f8e18ff */
[----:B------:R-:W-:Y:S01]  /*77d0*/  IMAD.SHL.U32 R110, R110, 0x2000, RZ ;  /* 0x000020006e6e7824 */ /* 0x000fe200078e00ff */
[----:B------:R-:W-:Y:S01]  /*77e0*/  @P2 SEL R3, R4, R3, !P3 ;  /* 0x0000000304032207 */ /* 0x000fe20005800000 */
[----:B------:R-:W-:Y:S01]  /*77f0*/  IMAD.SHL.U32 R84, R96, 0x10, RZ ;  /* 0x0000001060547824 */ /* 0x000fe200078e00ff */
[----:B------:R-:W-:Y:S01]  /*7800*/  SHF.L.U32 R2, R99, 0x1f, RZ ;  /* 0x0000001f63027819 */ /* 0x000fe200000006ff */
[----:B------:R-:W-:Y:S01]  /*7810*/  IMAD.IADD R86, R101, 0x1, R110 ;  /* 0x0000000165567824 */ /* 0x000fe200078e026e */
[----:B------:R-:W-:Y:S01]  /*7820*/  @!P4 LOP3.LUT R3, R3, 0x1, RZ, 0xc0, !PT ;  /* 0x000000010303c812 */ /* 0x000fe200078ec0ff */
[----:B------:R-:W-:Y:S01]  /*7830*/  BSSY B1, `(.L_x_108) ;  /* 0x0000038000017945 */ /* 0x000fe20003800000 */
[----:B------:R-:W-:Y:S01]  /*7840*/  IMAD.MOV.U32 R111, RZ, RZ, 0x1 ;  /* 0x00000001ff6f7424 */ /* 0x000fe200078e00ff */
[----:B------:R-:W-:Y:S02]  /*7850*/  CS2R R74, SRZ ;  /* 0x00000000004a7805 */ /* 0x000fe4000001ff00 */
[----:B------:R-:W-:Y:S01]  /*7860*/  ISETP.NE.U32.OR P5, PT, R3, 0x1, P4 ;  /* 0x000000010300780c */ /* 0x000fe200027a5470 */
[----:B------:R-:W-:Y:S01]  /*7870*/  IMAD.U32 R3, RZ, RZ, UR45 ;  /* 0x0000002dff037e24 */ /* 0x000fe2000f8e00ff */
[----:B------:R-:W-:Y:S01]  /*7880*/  LOP3.LUT P4, R94, R88, 0xff, RZ, 0xc0, !PT ;  /* 0x000000ff585e7812 */ /* 0x000fe2000788c0ff */
[----:B------:R-:W-:Y:S01]  /*7890*/  IMAD.IADD R87, R86, 0x1, R85 ;  /* 0x0000000156577824 */ /* 0x000fe200078e0255 */
[----:B------:R-:W-:Y:S01]  /*78a0*/  P2R R109, PR, RZ, 0x20 ;  /* 0x00000020ff6d7803 */ /* 0x000fe20000000000 */
[----:B------:R-:W-:Y:S01]  /*78b0*/  IMAD R39, R36, 0x40, R37 ;  /* 0x0000004024277824 */ /* 0x000fe200078e0225 */
[----:B-1----:R-:W-:Y:S01]  /*78c0*/  LEA R0, R3, UR46, 0x3 ;  /* 0x0000002e03007c11 */ /* 0x002fe2000f8e18ff */
[----:B------:R-:W-:Y:S01]  /*78d0*/  IMAD.U32 R112, RZ, RZ, UR45 ;  /* 0x0000002dff707e24 */ /* 0x000fe2000f8e00ff */
[----:B------:R-:W-:Y:S02]  /*78e0*/  SEL R3, RZ, 0xffffffff, P0 ;  /* 0xffffffffff037807 */ /* 0x000fe40000000000 */
[----:B------:R-:W-:Y:S02]  /*78f0*/  CS2R R72, SRZ ;  /* 0x0000000000487805 */ /* 0x000fe4000001ff00 */
[----:B------:R-:W-:Y:S02]  /*7900*/  CS2R R66, SRZ ;  /* 0x0000000000427805 */ /* 0x000fe4000001ff00 */
[----:B------:R-:W-:Y:S02]  /*7910*/  CS2R R64, SRZ ;  /* 0x0000000000407805 */ /* 0x000fe4000001ff00 */
[----:B------:R-:W-:Y:S02]  /*7920*/  @P1 SEL R3, R4, R3, !P4 ;  /* 0x0000000304031207 */ /* 0x000fe40006000000 */
[----:B------:R-:W-:Y:S02]  /*7930*/  CS2R R58, SRZ ;  /* 0x00000000003a7805 */ /* 0x000fe4000001ff00 */
[----:B------:R-:W-:Y:S02]  /*7940*/  @P5 SHF.L.U32 R5, R113, 0x1f, RZ ;  /* 0x0000001f71055819 */ /* 0x000fe400000006ff */
[----:B------:R-:W-:Y:S02]  /*7950*/  CS2R R56, SRZ ;  /* 0x0000000000387805 */ /* 0x000fe4000001ff00 */
[----:B------:R-:W-:Y:S02]  /*7960*/  LOP3.LUT R3, R3, 0x1, RZ, 0xc0, !PT ;  /* 0x0000000103037812 */ /* 0x000fe400078ec0ff */
[----:B------:R-:W-:Y:S01]  /*7970*/  CS2R R50, SRZ ;  /* 0x0000000000327805 */ /* 0x000fe2000001ff00 */
[----:B------:R-:W1:Y:S01]  /*7980*/  @P5 SYNCS.PHASECHK.TRANS64.TRYWAIT P3, [R0+URZ+0x40], R5 ;  /* 0x00004005000055a7 */ /* 0x000e6200080611ff */
[----:B------:R-:W-:Y:S02]  /*7990*/  CS2R R48, SRZ ;  /* 0x0000000000307805 */ /* 0x000fe4000001ff00 */
[----:B------:R-:W-:Y:S01]  /*79a0*/  ISETP.NE.U32.AND P0, PT, R3, 0x1, PT ;  /* 0x000000010300780c */ /* 0x000fe20003f05070 */
[----:B------:R-:W-:Y:S02]  /*79b0*/  IMAD.IADD R47, R86, 0x1, R84 ;  /* 0x00000001562f7824 */ /* 0x000fe400078e0254 */
[----:B------:R-:W-:Y:S01]  /*79c0*/  IMAD.IADD R46, R100, 0x1, R87 ;  /* 0x00000001642e7824 */ /* 0x000fe200078e0257 */
[----:B------:R-:W-:Y:S01]  /*79d0*/  P2R R114, PR, RZ, 0x1 ;  /* 0x00000001ff727803 */ /* 0x000fe20000000000 */
[----:B------:R2:W3:Y:S01]  /*79e0*/  SYNCS.PHASECHK.TRANS64.TRYWAIT P2, [R93+URZ+0xa0], R2 ;  /* 0x0000a0025d0075a7 */ /* 0x0004e200080411ff */
[----:B-1----:R-:W-:Y:S01]  /*79f0*/  @P5 SEL R111, RZ, 0x1, !P3 ;  /* 0x00000001ff6f5807 */ /* 0x002fe20005800000 */
[----:B--2---:R-:W-:Y:S06]  /*7a00*/  @!P5 BRA `(.L_x_109) ;  /* 0x000000000068d947 */ /* 0x004fec0003800000 */
[----:B------:R-:W-:Y:S01]  /*7a10*/  ISETP.NE.AND P0, PT, R111, RZ, PT ;  /* 0x000000ff6f00720c */ /* 0x000fe20003f05270 */
[----:B------:R-:W-:Y:S01]  /*7a20*/  BSSY B0, `(.L_x_110) ;  /* 0x000000d000007945 */ /* 0x000fe20003800000 */
[----:B------:R-:W-:Y:S02]  /*7a30*/  CS2R R50, SRZ ;  /* 0x0000000000327805 */ /* 0x000fe4000001ff00 */
[----:B------:R-:W-:Y:S02]  /*7a40*/  CS2R R48, SRZ ;  /* 0x0000000000307805 */ /* 0x000fe4000001ff00 */
[----:B------:R-:W-:Y:S02]  /*7a50*/  CS2R R58, SRZ ;  /* 0x00000000003a7805 */ /* 0x000fe4000001ff00 */
[----:B------:R-:W-:Y:S02]  /*7a60*/  CS2R R56, SRZ ;  /* 0x0000000000387805 */ /* 0x000fe4000001ff00 */
[----:B------:R-:W-:Y:S02]  /*7a70*/  CS2R R66, SRZ ;  /* 0x0000000000427805 */ /* 0x000fe4000001ff00 */
[----:B------:R-:W-:Y:S02]  /*7a80*/  CS2R R64, SRZ ;  /* 0x0000000000407805 */ /* 0x000fe4000001ff00 */
[----:B------:R-:W-:Y:S02]  /*7a90*/  CS2R R74, SRZ ;  /* 0x00000000004a7805 */ /* 0x000fe4000001ff00 */
[----:B------:R-:W-:Y:S01]  /*7aa0*/  CS2R R72, SRZ ;  /* 0x0000000000487805 */ /* 0x000fe2000001ff00 */
[----:B------:R-:W-:Y:S06]  /*7ab0*/  @P0 BRA `(.L_x_111) ;  /* 0x00000000000c0947 */ /* 0x000fec0003800000 */
[----:B------:R-:W-:Y:S04]  /*7ac0*/  SHF.L.U32 R3, R113, 0x1f, RZ ;  /* 0x0000001f71037819 */ /* 0x000fe800000006ff */
[----:B------:R-:W1:Y:S02]  /*7ad0*/  SYNCS.PHASECHK.TRANS64.TRYWAIT P0, [R0+URZ+0x40], R3 ;  /* 0x00004003000075a7 */ /* 0x000e6400080011ff */
[----:B-1----:R-:W-:Y:S05]  /*7ae0*/  @!P0 BRA `(.L_x_112) ;  /* 0x0000002400948947 */ /* 0x002fea0003800000 */
.L_x_111:
[----:B------:R-:W-:Y:S05]  /*7af0*/  BSYNC B0 ;  /* 0x0000000000007941 */ /* 0x000fea0003800000 */
.L_x_110:
[----:B------:R-:W-:Y:S01]  /*7b00*/  ISETP.NE.AND P0, PT, R114, RZ, PT ;  /* 0x000000ff7200720c */ /* 0x000fe20003f05270 */
[----:B------:R-:W-:Y:S04]  /*7b10*/  UIADD3 UR4, UPT, UPT, UR45, 0x1, URZ ;  /* 0x000000012d047890 */ /* 0x000fe8000fffe0ff */
[----:B------:R-:W-:Y:S04]  /*7b20*/  UISETP.NE.AND UP0, UPT, UR4, 0x3, UPT ;  /* 0x000000030400788c */ /* 0x000fe8000bf05270 */
[----:B------:R-:W-:Y:S02]  /*7b30*/  USEL UR5, URZ, 0x1, UP0 ;  /* 0x00000001ff057887 */ /* 0x000fe40008000000 */
[----:B------:R-:W-:Y:S02]  /*7b40*/  USEL UR4, UR4, URZ, UP0 ;  /* 0x000000ff04047287 */ /* 0x000fe40008000000 */
[----:B------:R2:W1:Y:S02]  /*7b50*/  @P0 LDS.128 R48, [R86] ;  /* 0x0000000056300984 */ /* 0x0004640000000c00 */
[----:B------:R-:W-:Y:S02]  /*7b60*/  LOP3.LUT R113, R113, UR5, RZ, 0x3c, !PT ;  /* 0x0000000571717c12 */ /* 0x000fe4000f8e3cff */
[----:B------:R2:W1:Y:S01]  /*7b70*/  @P0 LDS.128 R56, [R87+0x10] ;  /* 0x0000100057380984 */ /* 0x0004620000000c00 */
[----:B------:R-:W-:Y:S03]  /*7b80*/  IMAD.U32 R112, RZ, RZ, UR4 ;  /* 0x00000004ff707e24 */ /* 0x000fe6000f8e00ff */
[----:B------:R2:W1:Y:S04]  /*7b90*/  @P0 LDS.128 R64, [R47+0x20] ;  /* 0x000020002f400984 */ /* 0x0004680000000c00 */
[----:B------:R2:W1:Y:S02]  /*7ba0*/  @P0 LDS.128 R72, [R46+0x10] ;  /* 0x000010002e480984 */ /* 0x0004640000000c00 */
.L_x_109:
[----:B------:R-:W-:Y:S05]  /*7bb0*/  BSYNC B1 ;  /* 0x0000000000017941 */ /* 0x000fea0003800000 */
.L_x_108:
[----:B-1----:R-:W-:Y:S04]  /*7bc0*/  SHF.R.U32.HI R0, RZ, 0x15, R39 ;  /* 0x00000015ff007819 */ /* 0x002fe80000011627 */
[----:B------:R-:W-:Y:S01]  /*7bd0*/  LOP3.LUT P0, RZ, R0, 0x3, R89, 0x48, !PT ;  /* 0x0000000300ff7812 */ /* 0x000fe20007804859 */
[----:B------:R-:W-:Y:S01]  /*7be0*/  @!UPT UIADD3 URZ, UPT, UPT, URZ, URZ, URZ ;  /* 0x000000fffffff290 */ /* 0x000fe2000fffe0ff */
[----:B---3--:R-:W-:Y:S11]  /*7bf0*/  @P2 BRA `(.L_x_113) ;  /* 0x0000000000082947 */ /* 0x008ff60003800000 */
[----:B------:R-:W1:Y:S02]  /*7c00*/  SYNCS.PHASECHK.TRANS64.TRYWAIT P1, [R93+URZ+0xa0], R2 ;  /* 0x0000a0025d0075a7 */ /* 0x000e6400080211ff */
[----:B-1----:R-:W-:Y:S05]  /*7c10*/  @!P1 BRA `(.L_x_114) ;  /* 0x00000024005c9947 */ /* 0x002fea0003800000 */
.L_x_113:
[----:B------:R-:W-:Y:S05]  /*7c20*/  @!P0 BRA `(.L_x_115) ;  /* 0x0000000000408947 */ /* 0x000fea0003800000 */
[----:B------:R-:W3:Y:S01]  /*7c30*/  LDCU.64 UR8, c[0x4][0x70] ;  /* 0x01000e00ff0877ac */ /* 0x000ee20008000a00 */
[----:B------:R-:W-:Y:S01]  /*7c40*/  MOV R3, 0x0 ;  /* 0x0000000000037802 */ /* 0x000fe20000000f00 */
[----:B------:R-:W-:Y:S02]  /*7c50*/  HFMA2 R12, -RZ, RZ, 0, 5.9604644775390625e-08 ;  /* 0x00000001ff0c7431 */ /* 0x000fe400000001ff */
[----:B------:R-:W-:Y:S02]  /*7c60*/  IMAD.MOV.U32 R8, RZ, RZ, 0x192 ;  /* 0x00000192ff087424 */ /* 0x000fe400078e00ff */
[----:B------:R-:W-:Y:S01]  /*7c70*/  IMAD.MOV.U32 R13, RZ, RZ, RZ ;  /* 0x000000ffff0d7224 */ /* 0x000fe200078e00ff */
[----:B------:R-:W5:Y:S01]  /*7c80*/  LDCU.64 UR6, c[0x4][0x78] ;  /* 0x01000f00ff0677ac */ /* 0x000f620008000a00 */
[----:B-1----:R-:W1:Y:S01]  /*7c90*/  LDC.64 R2, c[0x4][R3] ;  /* 0x0100000003027b82 */ /* 0x002e620000000a00 */
[----:B------:R-:W2:Y:S01]  /*7ca0*/  LDCU.64 UR4, c[0x4][0x10] ;  /* 0x01000200ff0477ac */ /* 0x000ea20008000a00 */
[----:B---3--:R-:W-:Y:S01]  /*7cb0*/  MOV R5, UR9 ;  /* 0x0000000900057c02 */ /* 0x008fe20008000f00 */
[----:B------:R-:W-:Y:S01]  /*7cc0*/  IMAD.U32 R4, RZ, RZ, UR8 ;  /* 0x00000008ff047e24 */ /* 0x000fe2000f8e00ff */
[----:B-----5:R-:W-:Y:S01]  /*7cd0*/  MOV R7, UR7 ;  /* 0x0000000700077c02 */ /* 0x020fe20008000f00 */
[----:B------:R-:W-:Y:S01]  /*7ce0*/  IMAD.U32 R6, RZ, RZ, UR6 ;  /* 0x00000006ff067e24 */ /* 0x000fe2000f8e00ff */
[----:B--2---:R-:W-:Y:S01]  /*7cf0*/  MOV R11, UR5 ;  /* 0x00000005000b7c02 */ /* 0x004fe20008000f00 */
[----:B------:R-:W-:Y:S02]  /*7d00*/  IMAD.U32 R10, RZ, RZ, UR4 ;  /* 0x00000004ff0a7e24 */ /* 0x000fe4000f8e00ff */
[----:B------:R-:W-:Y:S07]  /*7d10*/  LEPC R20, `(.L_x_115) ;  /* 0x000000001014794e */ /* 0x000fee0000000000 */
[----:B-1--4-:R-:W-:Y:S05]  /*7d20*/  CALL.ABS.NOINC R2 ;  /* 0x0000000002007343 */ /* 0x012fea0003c00000 */
.L_x_115:
[C---:B------:R-:W-:Y:S01]  /*7d30*/  SHF.L.U32 R40, R48.reuse, 0x10, RZ ;  /* 0x0000001030287819 */ /* 0x040fe200000006ff */
[----:B------:R-:W-:Y:S05]  /*7d40*/  WARPSYNC.ALL ;  /* 0x0000000000007948 */ /* 0x000fea0003800000 */
[----:B------:R-:W-:Y:S01]  /*7d50*/  R2UR UR4, R39 ;  /* 0x00000000270472ca */ /* 0x000fe200000e0000 */
[----:B------:R-:W-:Y:S01]  /*7d60*/  BSSY.RECONVERGENT B0, `(.L_x_116) ;  /* 0x0000087000007945 */ /* 0x000fe20003800200 */
[----:B------:R-:W-:Y:S02]  /*7d70*/  LOP3.LUT R43, R48, 0xffff0000, RZ, 0xc0, !PT ;  /* 0xffff0000302b7812 */ /* 0x000fe400078ec0ff */
[----:B------:R-:W-:Y:S02]  /*7d80*/  SHF.L.U32 R42, R49, 0x10, RZ ;  /* 0x00000010312a7819 */ /* 0x000fe400000006ff */
[----:B------:R-:W-:Y:S02]  /*7d90*/  SHF.L.U32 R45, R51, 0x10, RZ ;  /* 0x00000010332d7819 */ /* 0x000fe400000006ff */
[----:B------:R-:W-:Y:S02]  /*7da0*/  LOP3.LUT R44, R75, 0xffff0000, RZ, 0xc0, !PT ;  /* 0xffff00004b2c7812 */ /* 0x000fe400078ec0ff */
[----:B------:R-:W-:Y:S03]  /*7db0*/  ISETP.NE.AND P0, PT, R102, RZ, PT ;  /* 0x000000ff6600720c */ /* 0x000fe60003f05270 */
[----:B------:R-:W4:Y:S02]  /*7dc0*/  LDTM.x32 R4, tmem[UR4] ;  /* 0x00000004000479ee */ /* 0x000f2400082c0000 */
[C---:B----4-:R-:W-:Y:S01]  /*7dd0*/  FMUL R0, R38.reuse, R4 ;  /* 0x0000000426007220 */ /* 0x050fe20000400000 */
[C---:B-1----:R-:W-:Y:S01]  /*7de0*/  FMUL R2, R38.reuse, R5 ;  /* 0x0000000526027220 */ /* 0x042fe20000400000 */
[C---:B------:R-:W-:Y:S01]  /*7df0*/  FMUL R3, R38.reuse, R6 ;  /* 0x0000000626037220 */ /* 0x040fe20000400000 */
[----:B------:R-:W-:Y:S01]  /*7e00*/  FMUL R7, R38, R7 ;  /* 0x0000000726077220 */ /* 0x000fe20000400000 */
[----:B------:R-:W-:Y:S01]  /*7e10*/  FFMA R0, R41, R40, R0 ;  /* 0x0000002829007223 */ /* 0x000fe20000000000 */
[----:B------:R-:W-:Y:S01]  /*7e20*/  LOP3.LUT R40, R49, 0xffff0000, RZ, 0xc0, !PT ;  /* 0xffff000031287812 */ /* 0x000fe200078ec0ff */
[C---:B------:R-:W-:Y:S01]  /*7e30*/  FFMA R2, R41.reuse, R43, R2 ;  /* 0x0000002b29027223 */ /* 0x040fe20000000002 */
[C---:B------:R-:W-:Y:S01]  /*7e40*/  SHF.L.U32 R43, R50.reuse, 0x10, RZ ;  /* 0x00000010322b7819 */ /* 0x040fe200000006ff */
[C---:B------:R-:W-:Y:S01]  /*7e50*/  FFMA R3, R41.reuse, R42, R3 ;  /* 0x0000002a29037223 */ /* 0x040fe20000000003 */
[----:B------:R-:W-:Y:S01]  /*7e60*/  LOP3.LUT R42, R50, 0xffff0000, RZ, 0xc0, !PT ;  /* 0xffff0000322a7812 */ /* 0x000fe200078ec0ff */
[----:B------:R-:W-:Y:S01]  /*7e70*/  FMUL R4, R38, R8 ;  /* 0x0000000826047220 */ /* 0x000fe20000400000 */
[----:B------:R-:W-:Y:S01]  /*7e80*/  F2FP.BF16.F32.PACK_AB R52, R2, R0 ;  /* 0x000000000234723e */ /* 0x000fe200000010ff */
[----:B------:R-:W-:Y:S01]  /*7e90*/  FFMA R7, R41, R40, R7 ;  /* 0x0000002829077223 */ /* 0x000fe20000000007 */
[----:B------:R-:W-:Y:S01]  /*7ea0*/  LOP3.LUT R40, R51, 0xffff0000, RZ, 0xc0, !PT ;  /* 0xffff000033287812 */ /* 0x000fe200078ec0ff */
[C---:B------:R-:W-:Y:S01]  /*7eb0*/  FMUL R5, R38.reuse, R9 ;  /* 0x0000000926057220 */ /* 0x040fe20000400000 */
[C---:B------:R-:W-:Y:S01]  /*7ec0*/  FMUL R6, R38.reuse, R10 ;  /* 0x0000000a26067220 */ /* 0x040fe20000400000 */
[----:B------:R-:W-:Y:S01]  /*7ed0*/  FMUL R11, R38, R11 ;  /* 0x0000000b260b7220 */ /* 0x000fe20000400000 */
[----:B------:R-:W-:Y:S01]  /*7ee0*/  F2FP.BF16.F32.PACK_AB R53, R7, R3 ;  /* 0x000000030735723e */ /* 0x000fe200000010ff */
[C---:B------:R-:W-:Y:S01]  /*7ef0*/  FFMA R4, R41.reuse, R43, R4 ;  /* 0x0000002b29047223 */ /* 0x040fe20000000004 */
[C---:B------:R-:W-:Y:S01]  /*7f00*/  SHF.L.U32 R43, R56.reuse, 0x10, RZ ;  /* 0x00000010382b7819 */ /* 0x040fe200000006ff */
[----:B------:R-:W-:Y:S01]  /*7f10*/  FFMA R5, R41, R42, R5 ;  /* 0x0000002a29057223 */ /* 0x000fe20000000005 */
[----:B------:R-:W-:Y:S01]  /*7f20*/  LOP3.LUT R42, R57, 0xffff0000, RZ, 0xc0, !PT ;  /* 0xffff0000392a7812 */ /* 0x000fe200078ec0ff */
[----:B------:R-:W-:Y:S01]  /*7f30*/  FFMA R6, R41, R45, R6 ;  /* 0x0000002d29067223 */ /* 0x000fe20000000006 */
[----:B------:R-:W-:Y:S01]  /*7f40*/  SHF.L.U32 R45, R57, 0x10, RZ ;  /* 0x00000010392d7819 */ /* 0x000fe200000006ff */
[----:B------:R-:W-:Y:S01]  /*7f50*/  FFMA R11, R41, R40, R11 ;  /* 0x00000028290b7223 */ /* 0x000fe2000000000b */
[----:B------:R-:W-:Y:S01]  /*7f60*/  LOP3.LUT R40, R56, 0xffff0000, RZ, 0xc0, !PT ;  /* 0xffff000038287812 */ /* 0x000fe200078ec0ff */
[C---:B------:R-:W-:Y:S01]  /*7f70*/  FMUL R8, R38.reuse, R12 ;  /* 0x0000000c26087220 */ /* 0x040fe20000400000 */
[----:B------:R-:W-:Y:S01]  /*7f80*/  F2FP.BF16.F32.PACK_AB R54, R5, R4 ;  /* 0x000000040536723e */ /* 0x000fe200000010ff */
[C---:B------:R-:W-:Y:S01]  /*7f90*/  FMUL R9, R38.reuse, R13 ;  /* 0x0000000d26097220 */ /* 0x040fe20000400000 */
[----:B------:R-:W-:Y:S01]  /*7fa0*/  F2FP.BF16.F32.PACK_AB R55, R11, R6 ;  /* 0x000000060b37723e */ /* 0x000fe200000010ff */
[C---:B------:R-:W-:Y:S01]  /*7fb0*/  FMUL R10, R38.reuse, R14 ;  /* 0x0000000e260a7220 */ /* 0x040fe20000400000 */
[----:B------:R-:W-:Y:S01]  /*7fc0*/  FMUL R15, R38, R15 ;  /* 0x0000000f260f7220 */ /* 0x000fe20000400000 */
[----:B------:R-:W-:Y:S01]  /*7fd0*/  FFMA R8, R41, R43, R8 ;  /* 0x0000002b29087223 */ /* 0x000fe20000000008 */
[----:B------:R-:W-:Y:S01]  /*7fe0*/  SHF.L.U32 R43, R59, 0x10, RZ ;  /* 0x000000103b2b7819 */ /* 0x000fe200000006ff */
[C---:B------:R-:W-:Y:S01]  /*7ff0*/  FFMA R9, R41.reuse, R40, R9 ;  /* 0x0000002829097223 */ /* 0x040fe20000000009 */
[C---:B------:R-:W-:Y:S01]  /*8000*/  SHF.L.U32 R40, R58.reuse, 0x10, RZ ;  /* 0x000000103a287819 */ /* 0x040fe200000006ff */
        /* <DEDUP_REMOVED lines=8> */
[----:B------:R-:W-:Y:S01]  /*8090*/  FMUL R14, R38, R18 ;  /* 0x00000012260e7220 */ /* 0x000fe20000400000 */
[----:B------:R-:W-:Y:S01]  /*80a0*/  FFMA R12, R41, R40, R12 ;  /* 0x00000028290c7223 */ /* 0x000fe2000000000c */
[----:B------:R-:W-:Y:S01]  /*80b0*/  LOP3.LUT R40, R59, 0xffff0000, RZ, 0xc0, !PT ;  /* 0xffff00003b287812 */ /* 0x000fe200078ec0ff */
[C---:B------:R-:W-:Y:S01]  /*80c0*/  FFMA R13, R41.reuse, R42, R13 ;  /* 0x0000002a290d7223 */ /* 0x040fe2000000000d */
[----:B------:R-:W-:Y:S01]  /*80d0*/  LOP3.LUT R42, R64, 0xffff0000, RZ, 0xc0, !PT ;  /* 0xffff0000402a7812 */ /* 0x000fe200078ec0ff */
[----:B------:R-:W-:Y:S01]  /*80e0*/  FMUL R19, R38, R19 ;  /* 0x0000001326137220 */ /* 0x000fe20000400000 */
[----:B------:R-:W-:Y:S01]  /*80f0*/  FFMA R14, R41, R43, R14 ;  /* 0x0000002b290e7223 */ /* 0x000fe2000000000e */
[----:B------:R-:W-:Y:S01]  /*8100*/  SHF.L.U32 R43, R64, 0x10, RZ ;  /* 0x00000010402b7819 */ /* 0x000fe200000006ff */
[----:B------:R1:W-:Y:S01]  /*8110*/  STS.128 [R86], R52 ;  /* 0x0000003456007388 */ /* 0x0003e20000000c00 */
[----:B------:R-:W-:Y:S01]  /*8120*/  F2FP.BF16.F32.PACK_AB R62, R13, R12 ;  /* 0x0000000c0d3e723e */ /* 0x000fe200000010ff */
[C---:B------:R-:W-:Y:S01]  /*8130*/  FMUL R16, R38.reuse, R20 ;  /* 0x0000001426107220 */ /* 0x040fe20000400000 */
        /* <DEDUP_REMOVED lines=8> */
[C---:B------:R-:W-:Y:S01]  /*81c0*/  FFMA R17, R41.reuse, R42, R17 ;  /* 0x0000002a29117223 */ /* 0x040fe20000000011 */
[----:B------:R-:W-:Y:S01]  /*81d0*/  FFMA R18, R41, R45, R18 ;  /* 0x0000002d29127223 */ /* 0x000fe20000000012 */
[----:B------:R1:W-:Y:S01]  /*81e0*/  STS.128 [R87+0x10], R60 ;  /* 0x0000103c57007388 */ /* 0x0003e20000000c00 */
[----:B------:R-:W-:Y:S01]  /*81f0*/  SHF.L.U32 R45, R67, 0x10, RZ ;  /* 0x00000010432d7819 */ /* 0x000fe200000006ff */
[----:B------:R-:W-:Y:S01]  /*8200*/  FFMA R23, R41, R40, R23 ;  /* 0x0000002829177223 */ /* 0x000fe20000000017 */
[----:B------:R-:W-:Y:S01]  /*8210*/  LOP3.LUT R40, R66, 0xffff0000, RZ, 0xc0, !PT ;  /* 0xffff000042287812 */ /* 0x000fe200078ec0ff */
[C---:B------:R-:W-:Y:S01]  /*8220*/  FMUL R20, R38.reuse, R24 ;  /* 0x0000001826147220 */ /* 0x040fe20000400000 */
[----:B------:R-:W-:Y:S01]  /*8230*/  LOP3.LUT R42, R67, 0xffff0000, RZ, 0xc0, !PT ;  /* 0xffff0000432a7812 */ /* 0x000fe200078ec0ff */
[C---:B------:R-:W-:Y:S01]  /*8240*/  FMUL R21, R38.reuse, R25 ;  /* 0x0000001926157220 */ /* 0x040fe20000400000 */
[----:B------:R-:W-:Y:S01]  /*8250*/  F2FP.BF16.F32.PACK_AB R68, R17, R16 ;  /* 0x000000101144723e */ /* 0x000fe200000010ff */
[C---:B------:R-:W-:Y:S01]  /*8260*/  FMUL R22, R38.reuse, R26 ;  /* 0x0000001a26167220 */ /* 0x040fe20000400000 */
[----:B------:R-:W-:Y:S01]  /*8270*/  FMUL R27, R38, R27 ;  /* 0x0000001b261b7220 */ /* 0x000fe20000400000 */
[C---:B------:R-:W-:Y:S01]  /*8280*/  FFMA R20, R41.reuse, R43, R20 ;  /* 0x0000002b29147223 */ /* 0x040fe20000000014 */
[C---:B------:R-:W-:Y:S01]  /*8290*/  FFMA R21, R41.reuse, R40, R21 ;  /* 0x0000002829157223 */ /* 0x040fe20000000015 */
[C---:B------:R-:W-:Y:S01]  /*82a0*/  FFMA R22, R41.reuse, R45, R22 ;  /* 0x0000002d29167223 */ /* 0x040fe20000000016 */
[----:B------:R-:W-:Y:S01]  /*82b0*/  FFMA R27, R41, R42, R27 ;  /* 0x0000002a291b7223 */ /* 0x000fe2000000001b */
[----:B------:R-:W-:Y:S01]  /*82c0*/  SHF.L.U32 R40, R72, 0x10, RZ ;  /* 0x0000001048287819 */ /* 0x000fe200000006ff */
[----:B------:R-:W-:Y:S01]  /*82d0*/  FMUL R24, R38, R28 ;  /* 0x0000001c26187220 */ /* 0x000fe20000400000 */
[----:B------:R-:W-:Y:S01]  /*82e0*/  LOP3.LUT R42, R72, 0xffff0000, RZ, 0xc0, !PT ;  /* 0xffff0000482a7812 */ /* 0x000fe200078ec0ff */
[C---:B------:R-:W-:Y:S01]  /*82f0*/  FMUL R25, R38.reuse, R29 ;  /* 0x0000001d26197220 */ /* 0x040fe20000400000 */
[----:B------:R-:W-:Y:S01]  /*8300*/  SHF.L.U32 R43, R73, 0x10, RZ ;  /* 0x00000010492b7819 */ /* 0x000fe200000006ff */
[C---:B------:R-:W-:Y:S01]  /*8310*/  FMUL R26, R38.reuse, R30 ;  /* 0x0000001e261a7220 */ /* 0x040fe20000400000 */
[C---:B------:R-:W-:Y:S01]  /*8320*/  FFMA R24, R41.reuse, R40, R24 ;  /* 0x0000002829187223 */ /* 0x040fe20000000018 */
[----:B------:R-:W-:Y:S01]  /*8330*/  FFMA R25, R41, R42, R25 ;  /* 0x0000002a29197223 */ /* 0x000fe20000000019 */
[----:B------:R-:W-:Y:S01]  /*8340*/  LOP3.LUT R40, R73, 0xffff0000, RZ, 0xc0, !PT ;  /* 0xffff000049287812 */ /* 0x000fe200078ec0ff */
[----:B------:R-:W-:Y:S01]  /*8350*/  FFMA R26, R41, R43, R26 ;  /* 0x0000002b291a7223 */ /* 0x000fe2000000001a */
[----:B------:R-:W-:Y:S01]  /*8360*/  FMUL R31, R38, R31 ;  /* 0x0000001f261f7220 */ /* 0x000fe20000400000 */
[----:B------:R-:W-:Y:S01]  /*8370*/  SHF.L.U32 R43, R74, 0x10, RZ ;  /* 0x000000104a2b7819 */ /* 0x000fe200000006ff */
[----:B------:R-:W-:Y:S01]  /*8380*/  FMUL R28, R38, R32 ;  /* 0x00000020261c7220 */ /* 0x000fe20000400000 */
[----:B------:R-:W-:Y:S01]  /*8390*/  LOP3.LUT R42, R74, 0xffff0000, RZ, 0xc0, !PT ;  /* 0xffff00004a2a7812 */ /* 0x000fe200078ec0ff */
[C---:B------:R-:W-:Y:S01]  /*83a0*/  FMUL R29, R38.reuse, R33 ;  /* 0x00000021261d7220 */ /* 0x040fe20000400000 */
[----:B------:R-:W-:Y:S01]  /*83b0*/  SHF.L.U32 R45, R75, 0x10, RZ ;  /* 0x000000104b2d7819 */ /* 0x000fe200000006ff */
[C---:B------:R-:W-:Y:S01]  /*83c0*/  FMUL R30, R38.reuse, R34 ;  /* 0x00000022261e7220 */ /* 0x040fe20000400000 */
[----:B------:R-:W-:Y:S01]  /*83d0*/  FFMA R31, R41, R40, R31 ;  /* 0x00000028291f7223 */ /* 0x000fe2000000001f */
[----:B------:R-:W-:Y:S01]  /*83e0*/  FMUL R35, R38, R35 ;  /* 0x0000002326237220 */ /* 0x000fe20000400000 */
[----:B------:R-:W-:Y:S01]  /*83f0*/  F2FP.BF16.F32.PACK_AB R69, R23, R18 ;  /* 0x000000121745723e */ /* 0x000fe200000010ff */
[----:B------:R-:W-:Y:S01]  /*8400*/  FFMA R28, R41, R43, R28 ;  /* 0x0000002b291c7223 */ /* 0x000fe2000000001c */
[----:B------:R-:W-:Y:S01]  /*8410*/  F2FP.BF16.F32.PACK_AB R70, R21, R20 ;  /* 0x000000141546723e */ /* 0x000fe200000010ff */
[----:B------:R-:W-:Y:S01]  /*8420*/  FFMA R29, R41, R42, R29 ;  /* 0x0000002a291d7223 */ /* 0x000fe2000000001d */
[----:B------:R-:W-:Y:S01]  /*8430*/  F2FP.BF16.F32.PACK_AB R71, R27, R22 ;  /* 0x000000161b47723e */ /* 0x000fe200000010ff */
[C---:B------:R-:W-:Y:S01]  /*8440*/  FFMA R30, R41.reuse, R45, R30 ;  /* 0x0000002d291e7223 */ /* 0x040fe2000000001e */
[----:B------:R-:W-:Y:S01]  /*8450*/  FFMA R35, R41, R44, R35 ;  /* 0x0000002c29237223 */ /* 0x000fe20000000023 */
[----:B------:R-:W-:Y:S02]  /*8460*/  F2FP.BF16.F32.PACK_AB R104, R25, R24 ;  /* 0x000000181968723e */ /* 0x000fe400000010ff */
[----:B------:R1:W-:Y:S01]  /*8470*/  STS.128 [R47+0x20], R68 ;  /* 0x000020442f007388 */ /* 0x0003e20000000c00 */
[----:B------:R-:W-:Y:S02]  /*8480*/  F2FP.BF16.F32.PACK_AB R105, R31, R26 ;  /* 0x0000001a1f69723e */ /* 0x000fe400000010ff */
[----:B------:R-:W-:Y:S02]  /*8490*/  F2FP.BF16.F32.PACK_AB R106, R29, R28 ;  /* 0x0000001c1d6a723e */ /* 0x000fe400000010ff */
[----:B------:R-:W-:Y:S05]  /*84a0*/  F2FP.BF16.F32.PACK_AB R107, R35, R30 ;  /* 0x0000001e236b723e */ /* 0x000fea00000010ff */
[----:B------:R1:W-:Y:S01]  /*84b0*/  STS.128 [R46+0x10], R104 ;  /* 0x000010682e007388 */ /* 0x0003e20000000c00 */
[----:B------:R-:W-:Y:S01]  /*84c0*/  @!PT LDS RZ, [RZ] ;  /* 0x00000000fffff984 */ /* 0x000fe20000000800 */
[----:B------:R-:W-:Y:S01]  /*84d0*/  @!PT LDS RZ, [RZ] ;  /* 0x00000000fffff984 */ /* 0x000fe20000000800 */
[----:B------:R-:W-:Y:S01]  /*84e0*/  @!PT LDS RZ, [RZ] ;  /* 0x00000000fffff984 */ /* 0x000fe20000000800 */
[----:B------:R-:W-:Y:S01]  /*84f0*/  @!PT LDS RZ, [RZ] ;  /* 0x00000000fffff984 */ /* 0x000fe20000000800 */
[----:B------:R3:W-:Y:S07]  /*8500*/  MEMBAR.ALL.CTA ;  /* 0x0000000000007992 */ /* 0x0007ee0000008000 */
[----:B---3--:R-:W3:Y:S02]  /*8510*/  FENCE.VIEW.ASYNC.S ;  /* 0x00000000000073c6 */ /* 0x008ee40000000000 */
[----:B---3--:R-:W-:Y:S06]  /*8520*/  BAR.SYNC.DEFER_BLOCKING 0x1, 0x80 ;  /* 0x0042000000007b1d */ /* 0x008fec0000010000 */
[----:B------:R-:W-:Y:S05]  /*8530*/  @P0 BRA `(.L_x_117) ;  /* 0x0000000000240947 */ /* 0x000fea0003800000 */
[----:B------:R-:W3:Y:S01]  /*8540*/  LDCU.64 UR6, c[0x0][0x348] ;  /* 0x00006900ff0677ac */ /* 0x000ee20008000a00 */
[----:B------:R-:W-:Y:S01]  /*8550*/  R2UR UR5, R110 ;  /* 0x000000006e0572ca */ /* 0x000fe200000e0000 */
[----:B------:R-:W-:Y:S11]  /*8560*/  UMOV UR51, UR52 ;  /* 0x0000003400337c82 */ /* 0x000ff60008000000 */
[----:B------:R-:W-:Y:S01]  /*8570*/  @!UPT UIADD3 URZ, UPT, UPT, URZ, URZ, URZ ;  /* 0x000000fffffff290 */ /* 0x000fe2000fffe0ff */
[----:B------:R-:W-:Y:S02]  /*8580*/  UIADD3 UR48, UPT, UPT, UR46, 0x200, UR5 ;  /* 0x000002002e307890 */ /* 0x000fe4000fffe005 */
[----:B---3--:R-:W-:Y:S04]  /*8590*/  UIADD3 UR4, UP0, UPT, UR6, 0xa80, URZ ;  /* 0x00000a8006047890 */ /* 0x008fe8000ff1e0ff */
[----:B------:R-:W-:Y:S09]  /*85a0*/  UIADD3.X UR5, UPT, UPT, URZ, UR7, URZ, UP0, !UPT ;  /* 0x00000007ff057290 */ /* 0x000ff200087fe4ff */
[----:B------:R3:W-:Y:S02]  /*85b0*/  UTMASTG.3D [UR48], [UR4] ;  /* 0x00000030040073b5 */ /* 0x0007e40008010000 */
[----:B---3--:R0:W-:Y:S02]  /*85c0*/  UTMACMDFLUSH ;  /* 0x00000000000079b7 */ /* 0x0081e40000000000 */
.L_x_117:
[----:B------:R-:W-:Y:S05]  /*85d0*/  BSYNC.RECONVERGENT B0 ;  /* 0x0000000000007941 */ /* 0x000fea0003800200 */
.L_x_116:
[----:B------:R-:W-:Y:S01]  /*85e0*/  UIADD3 UR43, UPT, UPT, UR45, 0x1, URZ ;  /* 0x000000012d2b7890 */ /* 0x000fe2000fffe0ff */
[----:B------:R-:W-:Y:S03]  /*85f0*/  BSSY.RECONVERGENT B0, `(.L_x_118) ;  /* 0x0000005000007945 */ /* 0x000fe60003800200 */
[----:B------:R-:W-:Y:S04]  /*8600*/  UISETP.NE.AND UP0, UPT, UR43, 0x3, UPT ;  /* 0x000000032b00788c */ /* 0x000fe8000bf05270 */
[----:B------:R-:W-:Y:S01]  /*8610*/  USEL UR44, UR43, URZ, UP0 ;  /* 0x000000ff2b2c7287 */ /* 0x000fe20008000000 */
[----:B------:R-:W-:Y:S11]  /*8620*/  @P0 BRA `(.L_x_119) ;  /* 0x0000000000040947 */ /* 0x000ff60003800000 */
[----:B------:R-:W-:Y:S04]  /*8630*/  DEPBAR.LE SB0, 0x1 ;  /* 0x000080400000791a */ /* 0x000fe80000000000 */
.L_x_119:
[----:B------:R-:W-:Y:S05]  /*8640*/  BSYNC.RECONVERGENT B0 ;  /* 0x0000000000007941 */ /* 0x000fea0003800200 */
.L_x_118:
[----:B------:R-:W-:Y:S01]  /*8650*/  BAR.SYNC.DEFER_BLOCKING 0x1, 0x80 ;  /* 0x0042000000007b1d */ /* 0x000fe20000010000 */
[----:B------:R-:W-:Y:S01]  /*8660*/  ISETP.NE.AND P1, PT, R109, RZ, PT ;  /* 0x000000ff6d00720c */ /* 0x000fe20003f25270 */
[----:B------:R-:W-:Y:S01]  /*8670*/  UISETP.NE.AND UP0, UPT, UR53, URZ, UPT ;  /* 0x000000ff3500728c */ /* 0x000fe2000bf05270 */
[----:B------:R-:W-:Y:S11]  /*8680*/  LEA R2, R112, UR46, 0x3 ;  /* 0x0000002e70027c11 */ /* 0x000ff6000f8e18ff */
[----:B------:R-:W-:Y:S01]  /*8690*/  @P1 SHF.L.U32 R3, R113, 0x1f, RZ ;  /* 0x0000001f71031819 */ /* 0x000fe200000006ff */
[----:B------:R-:W-:Y:S06]  /*86a0*/  BRA.U !UP0, `(.L_x_120) ;  /* 0x0000000108287547 */ /* 0x000fec000b800000 */
[----:B------:R-:W-:Y:S01]  /*86b0*/  R2UR UR4, R92 ;  /* 0x000000005c0472ca */ /* 0x000fe200000e0000 */
[----:B------:R-:W-:Y:S05]  /*86c0*/  IMAD.U32 R5, RZ, RZ, UR47 ;  /* 0x0000002fff057e24 */ /* 0x000fea000f8e00ff */
[----:B------:R-:W-:Y:S05]  /*86d0*/  @P1 LEA R5, R5, UR46, 0x3 ;  /* 0x0000002e05051c11 */ /* 0x000fea000f8e18ff */
[----:B------:R-:W-:Y:S02]  /*86e0*/  @P1 VIADD R5, R5, 0x58 ;  /* 0x0000005805051836 */ /* 0x000fe40000000000 */
[----:B------:R-:W-:Y:S01]  /*86f0*/  IMAD.U32 R0, RZ, RZ, UR4 ;  /* 0x00000004ff007e24 */ /* 0x000fe2000f8e00ff */
[----:B------:R-:W-:Y:S04]  /*8700*/  UIADD3 UR4, UPT, UPT, UR47, 0x1, URZ ;  /* 0x000000012f047890 */ /* 0x000fe8000fffe0ff */
[----:B------:R-:W-:Y:S01]  /*8710*/  @P1 PRMT R0, R0, 0x654, R5 ;  /* 0x0000065400001816 */ /* 0x000fe20000000005 */
[----:B------:R-:W-:Y:S03]  /*8720*/  UISETP.NE.AND UP0, UPT, UR4, 0x3, UPT ;  /* 0x000000030400788c */ /* 0x000fe6000bf05270 */
[----:B------:R3:W-:Y:S01]  /*8730*/  @P1 SYNCS.ARRIVE.TRANS64.RED.A1T0 RZ, [R0+URZ], RZ ;  /* 0x000000ff00ff19a7 */ /* 0x0007e200081004ff */
[----:B------:R-:W-:Y:S07]  /*8740*/  USEL UR47, UR4, URZ, UP0 ;  /* 0x000000ff042f7287 */ /* 0x000fee0008000000 */
.L_x_120:
[----:B------:R-:W4:Y:S01]  /*8750*/  @P1 SYNCS.PHASECHK.TRANS64.TRYWAIT P0, [R2+URZ+0x40], R3 ;  /* 0x00004003020015a7 */ /* 0x000f2200080011ff */
[----:B------:R-:W-:Y:S01]  /*8760*/  BSSY B1, `(.L_x_121) ;  /* 0x0000015000017945 */ /* 0x000fe20003800000 */
[----:B----4-:R-:W-:Y:S03]  /*8770*/  @P1 SEL R111, RZ, 0x1, !P0 ;  /* 0x00000001ff6f1807 */ /* 0x010fe60004000000 */
[----:B------:R-:W-:Y:S05]  /*8780*/  @!P1 BRA `(.L_x_122) ;  /* 0x0000000000489947 */ /* 0x000fea0003800000 */
[----:B------:R-:W-:Y:S01]  /*8790*/  ISETP.NE.AND P1, PT, R114, RZ, PT ;  /* 0x000000ff7200720c */ /* 0x000fe20003f25270 */
[----:B------:R-:W-:Y:S01]  /*87a0*/  BSSY B0, `(.L_x_123) ;  /* 0x000000a000007945 */ /* 0x000fe20003800000 */
[----:B------:R-:W-:Y:S11]  /*87b0*/  ISETP.NE.AND P0, PT, R111, RZ, PT ;  /* 0x000000ff6f00720c */ /* 0x000ff60003f05270 */
[----:B------:R-:W-:Y:S04]  /*87c0*/  @P1 IMAD R112, R112, 0x2000, R101 ;  /* 0x0000200070701824 */ /* 0x000fe800078e0265 */
[----:B------:R-:W-:Y:S01]  /*87d0*/  @P1 IMAD.IADD R5, R85, 0x1, R112 ;  /* 0x0000000155051824 */ /* 0x000fe200078e0270 */
[----:B------:R-:W-:Y:S03]  /*87e0*/  @P1 IADD3 R3, PT, PT, R84, R112, RZ ;  /* 0x0000007054031210 */ /* 0x000fe60007ffe0ff */
[----:B---3--:R-:W-:Y:S01]  /*87f0*/  @P1 IMAD.IADD R0, R100, 0x1, R5 ;  /* 0x0000000164001824 */ /* 0x008fe200078e0205 */
[----:B------:R-:W-:Y:S06]  /*8800*/  @P0 BRA `(.L_x_124) ;  /* 0x00000000000c0947 */ /* 0x000fec0003800000 */
[----:B------:R-:W-:Y:S04]  /*8810*/  SHF.L.U32 R113, R113, 0x1f, RZ ;  /* 0x0000001f71717819 */ /* 0x000fe800000006ff */
[----:B------:R-:W3:Y:S02]  /*8820*/  SYNCS.PHASECHK.TRANS64.TRYWAIT P0, [R2+URZ+0x40], R113 ;  /* 0x00004071020075a7 */ /* 0x000ee400080011ff */
[----:B---3--:R-:W-:Y:S05]  /*8830*/  @!P0 BRA `(.L_x_125) ;  /* 0x0000001800688947 */ /* 0x008fea0003800000 */
.L_x_124:
[----:B------:R-:W-:Y:S05]  /*8840*/  BSYNC B0 ;  /* 0x0000000000007941 */ /* 0x000fea0003800000 */
.L_x_123:
[----:B------:R-:W-:Y:S11]  /*8850*/  ISETP.NE.AND P0, PT, R114, RZ, PT ;  /* 0x000000ff7200720c */ /* 0x000ff60003f05270 */
[----:B------:R-:W-:Y:S02]  /*8860*/  @!UPT UIADD3 URZ, UPT, UPT, URZ, URZ, URZ ;  /* 0x000000fffffff290 */ /* 0x000fe4000fffe0ff */
[----:B------:R4:W1:Y:S04]  /*8870*/  @P0 LDS.128 R48, [R112] ;  /* 0x0000000070300984 */ /* 0x0008680000000c00 */
[----:B------:R4:W1:Y:S04]  /*8880*/  @P0 LDS.128 R64, [R3+0x20] ;  /* 0x0000200003400984 */ /* 0x0008680000000c00 */
[----:B------:R4:W1:Y:S04]  /*8890*/  @P0 LDS.128 R56, [R5+0x10] ;  /* 0x0000100005380984 */ /* 0x0008680000000c00 */
[----:B------:R4:W1:Y:S02]  /*88a0*/  @P0 LDS.128 R72, [R0+0x10] ;  /* 0x0000100000480984 */ /* 0x0008640000000c00 */
.L_x_122:
[----:B------:R-:W-:Y:S05]  /*88b0*/  BSYNC B1 ;  /* 0x0000000000017941 */ /* 0x000fea0003800000 */
.L_x_121:
[----:B---34-:R-:W-:Y:S05]  /*88c0*/  VIADD R0, R39, 0x20 ;  /* 0x0000002027007836 */ /* 0x018fea0000000000 */
[----:B------:R-:W-:Y:S04]  /*88d0*/  SHF.R.U32.HI R0, RZ, 0x15, R0 ;  /* 0x00000015ff007819 */ /* 0x000fe80000011600 */
[----:B------:R-:W-:Y:S11]  /*88e0*/  LOP3.LUT P0, RZ, R0, 0x3, R89, 0x48, !PT ;  /* 0x0000000300ff7812 */ /* 0x000ff60007804859 */
[----:B------:R-:W-:Y:S02]  /*88f0*/  @!UPT UIADD3 URZ, UPT, UPT, URZ, URZ, URZ ;  /* 0x000000fffffff290 */ /* 0x000fe4000fffe0ff */
[----:B------:R-:W-:Y:S05]  /*8900*/  @!P0 BRA `(.L_x_126) ;  /* 0x0000000000408947 */ /* 0x000fea0003800000 */
[----:B------:R-:W3:Y:S01]  /*8910*/  LDCU.64 UR8, c[0x4][0x70] ;  /* 0x01000e00ff0877ac */ /* 0x000ee20008000a00 */
[----:B------:R-:W-:Y:S01]  /*8920*/  MOV R3, 0x0 ;  /* 0x0000000000037802 */ /* 0x000fe20000000f00 */
[----:B------:R-:W-:Y:S02]  /*8930*/  HFMA2 R12, -RZ, RZ, 0, 5.9604644775390625e-08 ;  /* 0x00000001ff0c7431 */ /* 0x000fe400000001ff */
[----:B------:R-:W-:Y:S02]  /*8940*/  IMAD.MOV.U32 R8, RZ, RZ, 0x192 ;  /* 0x00000192ff087424 */ /* 0x000fe400078e00ff */
[----:B------:R-:W-:Y:S01]  /*8950*/  IMAD.MOV.U32 R13, RZ, RZ, RZ ;  /* 0x000000ffff0d7224 */ /* 0x000fe200078e00ff */
[----:B------:R-:W4:Y:S01]  /*8960*/  LDCU.64 UR6, c[0x4][0x78] ;  /* 0x01000f00ff0677ac */ /* 0x000f220008000a00 */
[----:B------:R-:W1:Y:S01]  /*8970*/  LDC.64 R2, c[0x4][R3] ;  /* 0x0100000003027b82 */ /* 0x000e620000000a00 */
[----:B------:R-:W5:Y:S01]  /*8980*/  LDCU.64 UR4, c[0x4][0x10] ;  /* 0x01000200ff0477ac */ /* 0x000f620008000a00 */
[----:B---3--:R-:W-:Y:S01]  /*8990*/  MOV R5, UR9 ;  /* 0x0000000900057c02 */ /* 0x008fe20008000f00 */
[----:B------:R-:W-:Y:S01]  /*89a0*/  IMAD.U32 R4, RZ, RZ, UR8 ;  /* 0x00000008ff047e24 */ /* 0x000fe2000f8e00ff */
[----:B----4-:R-:W-:Y:S01]  /*89b0*/  MOV R7, UR7 ;  /* 0x0000000700077c02 */ /* 0x010fe20008000f00 */
[----:B------:R-:W-:Y:S01]  /*89c0*/  IMAD.U32 R6, RZ, RZ, UR6 ;  /* 0x00000006ff067e24 */ /* 0x000fe2000f8e00ff */
[----:B-----5:R-:W-:Y:S01]  /*89d0*/  MOV R11, UR5 ;  /* 0x00000005000b7c02 */ /* 0x020fe20008000f00 */
[----:B------:R-:W-:Y:S02]  /*89e0*/  IMAD.U32 R10, RZ, RZ, UR4 ;  /* 0x00000004ff0a7e24 */ /* 0x000fe4000f8e00ff */
[----:B------:R-:W-:Y:S07]  /*89f0*/  LEPC R20, `(.L_x_126) ;  /* 0x000000001014794e */ /* 0x000fee0000000000 */
[----:B-12---:R-:W-:Y:S05]  /*8a00*/  CALL.ABS.NOINC R2 ;  /* 0x0000000002007343 */ /* 0x006fea0003c00000 */
.L_x_126:
[----:B------:R-:W-:Y:S01]  /*8a10*/  ISETP.NE.AND P0, PT, R102, RZ, PT ;  /* 0x000000ff6600720c */ /* 0x000fe20003f05270 */
[----:B------:R-:W-:Y:S05]  /*8a20*/  WARPSYNC.ALL ;  /* 0x0000000000007948 */ /* 0x000fea0003800000 */
[----:B------:R-:W-:Y:S01]  /*8a30*/  R2UR UR4, R39 ;  /* 0x00000000270472ca */ /* 0x000fe200000e0000 */
[----:B------:R-:W-:Y:S01]  /*8a40*/  BSSY.RECONVERGENT B0, `(.L_x_127) ;  /* 0x0000090000007945 */ /* 0x000fe20003800200 */
[C---:B-1----:R-:W-:Y:S02]  /*8a50*/  SHF.L.U32 R40, R48.reuse, 0x10, RZ ;  /* 0x0000001030287819 */ /* 0x042fe400000006ff */
[----:B------:R-:W-:Y:S02]  /*8a60*/  LOP3.LUT R42, R48, 0xffff0000, RZ, 0xc0, !PT ;  /* 0xffff0000302a7812 */ /* 0x000fe400078ec0ff */
[C---:B------:R-:W-:Y:S02]  /*8a70*/  SHF.L.U32 R43, R49.reuse, 0x10, RZ ;  /* 0x00000010312b7819 */ /* 0x040fe400000006ff */
[----:B------:R-:W-:Y:S02]  /*8a80*/  LOP3.LUT R44, R49, 0xffff0000, RZ, 0xc0, !PT ;  /* 0xffff0000312c7812 */ /* 0x000fe400078ec0ff */
[C---:B------:R-:W-:Y:S02]  /*8a90*/  SHF.L.U32 R45, R50.reuse, 0x10, RZ ;  /* 0x00000010322d7819 */ /* 0x040fe400000006ff */
[----:B--2---:R-:W-:Y:S01]  /*8aa0*/  LOP3.LUT R46, R50, 0xffff0000, RZ, 0xc0, !PT ;  /* 0xffff0000322e7812 */ /* 0x004fe200078ec0ff */
[----:B------:R-:W1:Y:S01]  /*8ab0*/  LDTM.x32 R4, tmem[UR4+0x20] ;  /* 0x00002004000479ee */ /* 0x000e6200082c0000 */
[C---:B------:R-:W-:Y:S01]  /*8ac0*/  SHF.L.U32 R47, R51.reuse, 0x10, RZ ;  /* 0x00000010332f7819 */ /* 0x040fe200000006ff */
[----:B------:R-:W-:Y:S01]  /*8ad0*/  USHF.L.U32 UR4, UR44, 0xd, URZ ;  /* 0x0000000d2c047899 */ /* 0x000fe200080006ff */
[----:B------:R-:W-:Y:S01]  /*8ae0*/  LOP3.LUT R48, R51, 0xffff0000, RZ, 0xc0, !PT ;  /* 0xffff000033307812 */ /* 0x000fe200078ec0ff */
[----:B------:R-:W-:Y:S01]  /*8af0*/  NOP ;  /* 0x0000000000007918 */ /* 0x000fe20000000000 */
[C---:B------:R-:W-:Y:S02]  /*8b00*/  SHF.L.U32 R49, R56.reuse, 0x10, RZ ;  /* 0x0000001038317819 */ /* 0x040fe400000006ff */
[----:B------:R-:W-:Y:S02]  /*8b10*/  LOP3.LUT R51, R56, 0xffff0000, RZ, 0xc0, !PT ;  /* 0xffff000038337812 */ /* 0x000fe400078ec0ff */
[C---:B------:R-:W-:Y:S02]  /*8b20*/  SHF.L.U32 R50, R57.reuse, 0x10, RZ ;  /* 0x0000001039327819 */ /* 0x040fe400000006ff */
[----:B------:R-:W-:Y:S02]  /*8b30*/  LOP3.LUT R52, R57, 0xffff0000, RZ, 0xc0, !PT ;  /* 0xffff000039347812 */ /* 0x000fe400078ec0ff */
[----:B------:R-:W-:Y:S02]  /*8b40*/  IADD3 R110, PT, PT, R101, UR4, RZ ;  /* 0x00000004656e7c10 */ /* 0x000fe4000fffe0ff */
[C---:B------:R-:W-:Y:S02]  /*8b50*/  SHF.L.U32 R53, R58.reuse, 0x10, RZ ;  /* 0x000000103a357819 */ /* 0x040fe400000006ff */
[----:B------:R-:W-:Y:S02]  /*8b60*/  LOP3.LUT R54, R58, 0xffff0000, RZ, 0xc0, !PT ;  /* 0xffff00003a367812 */ /* 0x000fe400078ec0ff */
[----:B------:R-:W-:Y:S02]  /*8b70*/  SHF.L.U32 R55, R59, 0x10, RZ ;  /* 0x000000103b377819 */ /* 0x000fe400000006ff */
[----:B------:R-:W-:Y:S02]  /*8b80*/  IADD3 R93, PT, PT, R93, 0xb0, RZ ;  /* 0x000000b05d5d7810 */ /* 0x000fe40007ffe0ff */
[----:B------:R-:W-:Y:S01]  /*8b90*/  LOP3.LUT R56, R59, 0xffff0000, RZ, 0xc0, !PT ;  /* 0xffff00003b387812 */ /* 0x000fe200078ec0ff */
[C---:B-1----:R-:W-:Y:S01]  /*8ba0*/  FMUL R4, R38.reuse, R4 ;  /* 0x0000000426047220 */ /* 0x042fe20000400000 */
[----:B------:R-:W-:Y:S01]  /*8bb0*/  IADD3 R111, PT, PT, R85, R110, RZ ;  /* 0x0000006e556f7210 */ /* 0x000fe20007ffe0ff */
[----:B------:R-:W-:Y:S01]  /*8bc0*/  FMUL R5, R38, R5 ;  /* 0x0000000526057220 */ /* 0x000fe20000400000 */
[----:B------:R-:W-:Y:S01]  /*8bd0*/  SHF.L.U32 R57, R64, 0x10, RZ ;  /* 0x0000001040397819 */ /* 0x000fe200000006ff */
[----:B------:R-:W-:Y:S01]  /*8be0*/  FMUL R6, R38, R6 ;  /* 0x0000000626067220 */ /* 0x000fe20000400000 */
[----:B------:R-:W-:Y:S01]  /*8bf0*/  IADD3 R110, PT, PT, R84, R110, RZ ;  /* 0x0000006e546e7210 */ /* 0x000fe20007ffe0ff */
[----:B------:R-:W-:Y:S01]  /*8c00*/  FMUL R7, R38, R7 ;  /* 0x0000000726077220 */ /* 0x000fe20000400000 */
[----:B------:R-:W-:Y:S01]  /*8c10*/  LOP3.LUT R58, R64, 0xffff0000, RZ, 0xc0, !PT ;  /* 0xffff0000403a7812 */ /* 0x000fe200078ec0ff */
[----:B------:R-:W-:Y:S01]  /*8c20*/  FFMA R4, R41, R40, R4 ;  /* 0x0000002829047223 */ /* 0x000fe20000000004 */
[----:B------:R-:W-:Y:S01]  /*8c30*/  SHF.L.U32 R59, R65, 0x10, RZ ;  /* 0x00000010413b7819 */ /* 0x000fe200000006ff */
[C---:B------:R-:W-:Y:S01]  /*8c40*/  FMUL R8, R38.reuse, R8 ;  /* 0x0000000826087220 */ /* 0x040fe20000400000 */
[----:B------:R-:W-:Y:S01]  /*8c50*/  LOP3.LUT R93, R93, 0xfefffff8, RZ, 0xc0, !PT ;  /* 0xfefffff85d5d7812 */ /* 0x000fe200078ec0ff */
[----:B------:R-:W-:Y:S01]  /*8c60*/  FFMA R5, R41, R42, R5 ;  /* 0x0000002a29057223 */ /* 0x000fe20000000005 */
[----:B------:R-:W-:Y:S01]  /*8c70*/  LOP3.LUT R60, R65, 0xffff0000, RZ, 0xc0, !PT ;  /* 0xffff0000413c7812 */ /* 0x000fe200078ec0ff */
[----:B------:R-:W-:Y:S01]  /*8c80*/  FMUL R9, R38, R9 ;  /* 0x0000000926097220 */ /* 0x000fe20000400000 */
[----:B------:R-:W-:Y:S01]  /*8c90*/  SHF.L.U32 R61, R66, 0x10, RZ ;  /* 0x00000010423d7819 */ /* 0x000fe200000006ff */
[----:B------:R1:W-:Y:S01]  /*8ca0*/  SYNCS.ARRIVE.TRANS64.RED.A1T0 RZ, [R93+URZ], RZ ;  /* 0x000000ff5dff79a7 */ /* 0x0003e200081004ff */
[----:B------:R-:W-:Y:S01]  /*8cb0*/  F2FP.BF16.F32.PACK_AB R84, R5, R4 ;  /* 0x000000040554723e */ /* 0x000fe200000010ff */
[C---:B------:R-:W-:Y:S01]  /*8cc0*/  FFMA R6, R41.reuse, R43, R6 ;  /* 0x0000002b29067223 */ /* 0x040fe20000000006 */
[----:B------:R-:W-:Y:S01]  /*8cd0*/  IADD3 R120, PT, PT, R100, R111, RZ ;  /* 0x0000006f64787210 */ /* 0x000fe20007ffe0ff */
[C---:B------:R-:W-:Y:S01]  /*8ce0*/  FFMA R7, R41.reuse, R44, R7 ;  /* 0x0000002c29077223 */ /* 0x040fe20000000007 */
[C---:B------:R-:W-:Y:S01]  /*8cf0*/  FFMA R8, R41.reuse, R45, R8 ;  /* 0x0000002d29087223 */ /* 0x040fe20000000008 */
[----:B------:R-:W-:Y:S01]  /*8d00*/  FFMA R9, R41, R46, R9 ;  /* 0x0000002e29097223 */ /* 0x000fe20000000009 */
[----:B------:R-:W-:Y:S01]  /*8d10*/  FMUL R10, R38, R10 ;  /* 0x0000000a260a7220 */ /* 0x000fe20000400000 */
[----:B------:R-:W-:Y:S01]  /*8d20*/  LOP3.LUT R62, R66, 0xffff0000, RZ, 0xc0, !PT ;  /* 0xffff0000423e7812 */ /* 0x000fe200078ec0ff */
[C---:B------:R-:W-:Y:S01]  /*8d30*/  FMUL R11, R38.reuse, R11 ;  /* 0x0000000b260b7220 */ /* 0x040fe20000400000 */
[----:B------:R-:W-:Y:S01]  /*8d40*/  F2FP.BF16.F32.PACK_AB R85, R7, R6 ;  /* 0x000000060755723e */ /* 0x000fe200000010ff */
[----:B------:R-:W-:Y:S01]  /*8d50*/  FFMA R10, R41, R47, R10 ;  /* 0x0000002f290a7223 */ /* 0x000fe2000000000a */
[----:B------:R-:W-:Y:S01]  /*8d60*/  F2FP.BF16.F32.PACK_AB R86, R9, R8 ;  /* 0x000000080956723e */ /* 0x000fe200000010ff */
[----:B------:R-:W-:Y:S01]  /*8d70*/  FFMA R11, R41, R48, R11 ;  /* 0x00000030290b7223 */ /* 0x000fe2000000000b */
[C---:B------:R-:W-:Y:S01]  /*8d80*/  FMUL R0, R38.reuse, R12 ;  /* 0x0000000c26007220 */ /* 0x040fe20000400000 */
[C---:B------:R-:W-:Y:S01]  /*8d90*/  FMUL R2, R38.reuse, R13 ;  /* 0x0000000d26027220 */ /* 0x040fe20000400000 */
[C---:B------:R-:W-:Y:S01]  /*8da0*/  FMUL R3, R38.reuse, R14 ;  /* 0x0000000e26037220 */ /* 0x040fe20000400000 */
[----:B------:R-:W-:Y:S01]  /*8db0*/  SHF.L.U32 R63, R67, 0x10, RZ ;  /* 0x00000010433f7819 */ /* 0x000fe200000006ff */
[----:B------:R-:W-:Y:S01]  /*8dc0*/  FFMA R0, R41, R49, R0 ;  /* 0x0000003129007223 */ /* 0x000fe20000000000 */
[----:B------:R-:W-:Y:S01]  /*8dd0*/  F2FP.BF16.F32.PACK_AB R87, R11, R10 ;  /* 0x0000000a0b57723e */ /* 0x000fe200000010ff */
[----:B------:R-:W-:Y:S01]  /*8de0*/  FFMA R2, R41, R51, R2 ;  /* 0x0000003329027223 */ /* 0x000fe20000000002 */
[C---:B------:R-:W-:Y:S01]  /*8df0*/  FMUL R15, R38.reuse, R15 ;  /* 0x0000000f260f7220 */ /* 0x040fe20000400000 */
[C---:B------:R-:W-:Y:S01]  /*8e00*/  FMUL R12, R38.reuse, R16 ;  /* 0x00000010260c7220 */ /* 0x040fe20000400000 */
[----:B------:R-:W-:Y:S01]  /*8e10*/  FMUL R13, R38, R17 ;  /* 0x00000011260d7220 */ /* 0x000fe20000400000 */
[----:B------:R1:W-:Y:S01]  /*8e20*/  STS.128 [R101+UR4], R84 ;  /* 0x0000005465007988 */ /* 0x0003e20008000c04 */
[----:B------:R-:W-:Y:S01]  /*8e30*/  LOP3.LUT R64, R67, 0xffff0000, RZ, 0xc0, !PT ;  /* 0xffff000043407812 */ /* 0x000fe200078ec0ff */
[C---:B------:R-:W-:Y:S01]  /*8e40*/  FFMA R3, R41.reuse, R50, R3 ;  /* 0x0000003229037223 */ /* 0x040fe20000000003 */
[----:B------:R-:W-:Y:S01]  /*8e50*/  SHF.L.U32 R65, R72, 0x10, RZ ;  /* 0x0000001048417819 */ /* 0x000fe200000006ff */
[C---:B------:R-:W-:Y:S01]  /*8e60*/  FFMA R15, R41.reuse, R52, R15 ;  /* 0x00000034290f7223 */ /* 0x040fe2000000000f */
[----:B------:R-:W-:Y:S01]  /*8e70*/  F2FP.BF16.F32.PACK_AB R104, R2, R0 ;  /* 0x000000000268723e */ /* 0x000fe200000010ff */
[C---:B------:R-:W-:Y:S01]  /*8e80*/  FFMA R12, R41.reuse, R53, R12 ;  /* 0x00000035290c7223 */ /* 0x040fe2000000000c */
[C---:B------:R-:W-:Y:S01]  /*8e90*/  FFMA R13, R41.reuse, R54, R13 ;  /* 0x00000036290d7223 */ /* 0x040fe2000000000d */
[C---:B------:R-:W-:Y:S01]  /*8ea0*/  FMUL R14, R38.reuse, R18 ;  /* 0x00000012260e7220 */ /* 0x040fe20000400000 */
[C---:B------:R-:W-:Y:S01]  /*8eb0*/  FMUL R19, R38.reuse, R19 ;  /* 0x0000001326137220 */ /* 0x040fe20000400000 */
[C---:B------:R-:W-:Y:S01]  /*8ec0*/  FMUL R16, R38.reuse, R20 ;  /* 0x0000001426107220 */ /* 0x040fe20000400000 */
[C---:B------:R-:W-:Y:S01]  /*8ed0*/  FMUL R17, R38.reuse, R21 ;  /* 0x0000001526117220 */ /* 0x040fe20000400000 */
[C---:B------:R-:W-:Y:S01]  /*8ee0*/  FFMA R14, R41.reuse, R55, R14 ;  /* 0x00000037290e7223 */ /* 0x040fe2000000000e */
        /* <DEDUP_REMOVED lines=9> */
[----:B------:R-:W-:Y:S01]  /*8f80*/  FFMA R23, R41, R60, R23 ;  /* 0x0000003c29177223 */ /* 0x000fe20000000017 */
[C---:B------:R-:W-:Y:S01]  /*8f90*/  FMUL R27, R38.reuse, R27 ;  /* 0x0000001b261b7220 */ /* 0x040fe20000400000 */
[----:B------:R-:W-:Y:S01]  /*8fa0*/  F2FP.BF16.F32.PACK_AB R105, R15, R3 ;  /* 0x000000030f69723e */ /* 0x000fe200000010ff */
[----:B------:R-:W-:Y:S01]  /*8fb0*/  FFMA R20, R41, R61, R20 ;  /* 0x0000003d29147223 */ /* 0x000fe20000000014 */
[----:B------:R-:W-:Y:S01]  /*8fc0*/  F2FP.BF16.F32.PACK_AB R106, R13, R12 ;  /* 0x0000000c0d6a723e */ /* 0x000fe200000010ff */
[----:B------:R-:W-:Y:S01]  /*8fd0*/  FMUL R24, R38, R28 ;  /* 0x0000001c26187220 */ /* 0x000fe20000400000 */
[----:B------:R-:W-:Y:S01]  /*8fe0*/  F2FP.BF16.F32.PACK_AB R107, R19, R14 ;  /* 0x0000000e136b723e */ /* 0x000fe200000010ff */
[----:B------:R-:W-:Y:S01]  /*8ff0*/  FFMA R21, R41, R62, R21 ;  /* 0x0000003e29157223 */ /* 0x000fe20000000015 */
[----:B------:R-:W-:Y:S01]  /*9000*/  LOP3.LUT R66, R72, 0xffff0000, RZ, 0xc0, !PT ;  /* 0xffff000048427812 */ /* 0x000fe200078ec0ff */
[C---:B------:R-:W-:Y:S01]  /*9010*/  FMUL R25, R38.reuse, R29 ;  /* 0x0000001d26197220 */ /* 0x040fe20000400000 */
[----:B------:R-:W-:Y:S01]  /*9020*/  SHF.L.U32 R67, R73, 0x10, RZ ;  /* 0x0000001049437819 */ /* 0x000fe200000006ff */
[----:B------:R1:W-:Y:S01]  /*9030*/  STS.128 [R111+0x10], R104 ;  /* 0x000010686f007388 */ /* 0x0003e20000000c00 */
[----:B------:R-:W-:Y:S01]  /*9040*/  FFMA R22, R41, R63, R22 ;  /* 0x0000003f29167223 */ /* 0x000fe20000000016 */
[----:B------:R-:W-:Y:S01]  /*9050*/  LOP3.LUT R68, R73, 0xffff0000, RZ, 0xc0, !PT ;  /* 0xffff000049447812 */ /* 0x000fe200078ec0ff */
[----:B------:R-:W-:Y:S01]  /*9060*/  FMUL R26, R38, R30 ;  /* 0x0000001e261a7220 */ /* 0x000fe20000400000 */
[C---:B------:R-:W-:Y:S01]  /*9070*/  FFMA R27, R41.reuse, R64, R27 ;  /* 0x00000040291b7223 */ /* 0x040fe2000000001b */
[----:B------:R-:W-:Y:S01]  /*9080*/  SHF.L.U32 R69, R74, 0x10, RZ ;  /* 0x000000104a457819 */ /* 0x000fe200000006ff */
[----:B------:R-:W-:Y:S01]  /*9090*/  FMUL R31, R38, R31 ;  /* 0x0000001f261f7220 */ /* 0x000fe20000400000 */
[C---:B------:R-:W-:Y:S01]  /*90a0*/  FFMA R24, R41.reuse, R65, R24 ;  /* 0x0000004129187223 */ /* 0x040fe20000000018 */
[----:B------:R-:W-:Y:S01]  /*90b0*/  LOP3.LUT R70, R74, 0xffff0000, RZ, 0xc0, !PT ;  /* 0xffff00004a467812 */ /* 0x000fe200078ec0ff */
[C---:B------:R-:W-:Y:S01]  /*90c0*/  FMUL R28, R38.reuse, R32 ;  /* 0x00000020261c7220 */ /* 0x040fe20000400000 */
[----:B------:R-:W-:Y:S01]  /*90d0*/  FFMA R25, R41, R66, R25 ;  /* 0x0000004229197223 */ /* 0x000fe20000000019 */
[----:B------:R-:W-:Y:S01]  /*90e0*/  SHF.L.U32 R71, R75, 0x10, RZ ;  /* 0x000000104b477819 */ /* 0x000fe200000006ff */
[C---:B------:R-:W-:Y:S01]  /*90f0*/  FMUL R29, R38.reuse, R33 ;  /* 0x00000021261d7220 */ /* 0x040fe20000400000 */
[----:B------:R-:W-:Y:S01]  /*9100*/  FFMA R26, R41, R67, R26 ;  /* 0x00000043291a7223 */ /* 0x000fe2000000001a */
[----:B------:R-:W-:Y:S01]  /*9110*/  LOP3.LUT R72, R75, 0xffff0000, RZ, 0xc0, !PT ;  /* 0xffff00004b487812 */ /* 0x000fe200078ec0ff */
        /* <DEDUP_REMOVED lines=8> */
[----:B------:R-:W-:Y:S01]  /*91a0*/  FFMA R30, R41, R71, R30 ;  /* 0x00000047291e7223 */ /* 0x000fe2000000001e */
[----:B------:R-:W-:Y:S01]  /*91b0*/  F2FP.BF16.F32.PACK_AB R115, R27, R22 ;  /* 0x000000161b73723e */ /* 0x000fe200000010ff */
[----:B------:R-:W-:Y:S01]  /*91c0*/  FFMA R35, R41, R72, R35 ;  /* 0x0000004829237223 */ /* 0x000fe20000000023 */
[----:B------:R-:W-:Y:S02]  /*91d0*/  F2FP.BF16.F32.PACK_AB R116, R25, R24 ;  /* 0x000000181974723e */ /* 0x000fe400000010ff */
[----:B------:R-:W-:Y:S01]  /*91e0*/  F2FP.BF16.F32.PACK_AB R117, R31, R26 ;  /* 0x0000001a1f75723e */ /* 0x000fe200000010ff */
[----:B------:R1:W-:Y:S01]  /*91f0*/  STS.128 [R110+0x20], R112 ;  /* 0x000020706e007388 */ /* 0x0003e20000000c00 */
        /* <DEDUP_REMOVED lines=8> */
[----:B--2---:R-:W2:Y:S02]  /*9280*/  FENCE.VIEW.ASYNC.S ;  /* 0x00000000000073c6 */ /* 0x004ea40000000000 */
[----:B--2---:R-:W-:Y:S06]  /*9290*/  BAR.SYNC.DEFER_BLOCKING 0x1, 0x80 ;  /* 0x0042000000007b1d */ /* 0x004fec0000010000 */
[----:B------:R-:W-:Y:S05]  /*92a0*/  @P0 BRA `(.L_x_128) ;  /* 0x0000000000240947 */ /* 0x000fea0003800000 */
[----:B------:R-:W2:Y:S01]  /*92b0*/  LDCU.64 UR10, c[0x0][0x348] ;  /* 0x00006900ff0a77ac */ /* 0x000ea20008000a00 */
[----:B------:R-:W-:Y:S02]  /*92c0*/  UIADD3 UR9, UPT, UPT, UR49, 0x20, URZ ;  /* 0x0000002031097890 */ /* 0x000fe4000fffe0ff */
[----:B------:R-:W-:Y:S02]  /*92d0*/  UIADD3 UR8, UPT, UPT, UR46, 0x200, UR4 ;  /* 0x000002002e087890 */ /* 0x000fe4000fffe004 */
[----:B--2---:R-:W-:Y:S03]  /*92e0*/  UIADD3 UR6, UP0, UPT, UR10, 0xa80, URZ ;  /* 0x00000a800a067890 */ /* 0x004fe6000ff1e0ff */
[----:B------:R-:W-:Y:S01]  /*92f0*/  UMOV UR10, UR50 ;  /* 0x00000032000a7c82 */ /* 0x000fe20008000000 */
[----:B------:R-:W-:Y:S03]  /*9300*/  UIADD3.X UR7, UPT, UPT, URZ, UR11, URZ, UP0, !UPT ;  /* 0x0000000bff077290 */ /* 0x000fe600087fe4ff */
[----:B------:R-:W-:Y:S06]  /*9310*/  UMOV UR11, UR52 ;  /* 0x00000034000b7c82 */ /* 0x000fec0008000000 */
[----:B------:R2:W-:Y:S02]  /*9320*/  UTMASTG.3D [UR8], [UR6] ;  /* 0x00000008060073b5 */ /* 0x0005e40008010000 */
[----:B--2---:R0:W-:Y:S02]  /*9330*/  UTMACMDFLUSH ;  /* 0x00000000000079b7 */ /* 0x0041e40000000000 */
.L_x_128:
[----:B------:R-:W-:Y:S05]  /*9340*/  BSYNC.RECONVERGENT B0 ;  /* 0x0000000000007941 */ /* 0x000fea0003800200 */
.L_x_127:
[----:B------:R-:W-:Y:S01]  /*9350*/  UIADD3 UR4, UPT, UPT, UR44, 0x1, URZ ;  /* 0x000000012c047890 */ /* 0x000fe2000fffe0ff */
[----:B------:R-:W-:Y:S03]  /*9360*/  BSSY.RECONVERGENT B0, `(.L_x_129) ;  /* 0x0000008000007945 */ /* 0x000fe60003800200 */
[----:B------:R-:W-:Y:S04]  /*9370*/  UISETP.NE.AND UP0, UPT, UR4, 0x3, UPT ;  /* 0x000000030400788c */ /* 0x000fe8000bf05270 */
[----:B------:R-:W-:Y:S02]  /*9380*/  UISETP.EQ.XOR UP1, UPT, UR43, 0x3, !UP0 ;  /* 0x000000032b00788c */ /* 0x000fe4000c722a70 */
[----:B------:R-:W-:Y:S02]  /*9390*/  USEL UR45, UR4, URZ, UP0 ;  /* 0x000000ff042d7287 */ /* 0x000fe40008000000 */
[----:B------:R-:W-:Y:S04]  /*93a0*/  USEL UR5, URZ, 0x1, !UP1 ;  /* 0x00000001ff057887 */ /* 0x000fe8000c800000 */
[----:B------:R-:W-:Y:S01]  /*93b0*/  ULOP3.LUT UR54, UR54, UR5, URZ, 0x3c, !UPT ;  /* 0x0000000536367292 */ /* 0x000fe2000f8e3cff */
[----:B------:R-:W-:Y:S11]  /*93c0*/  @P0 BRA `(.L_x_130) ;  /* 0x0000000000040947 */ /* 0x000ff60003800000 */
[----:B------:R-:W-:Y:S04]  /*93d0*/  DEPBAR.LE SB0, 0x1 ;  /* 0x000080400000791a */ /* 0x000fe80000000000 */
.L_x_130:
[----:B------:R-:W-:Y:S05]  /*93e0*/  BSYNC.RECONVERGENT B0 ;  /* 0x0000000000007941 */ /* 0x000fea0003800200 */
.L_x_129:
[----:B------:R-:W-:Y:S01]  /*93f0*/  BAR.SYNC.DEFER_BLOCKING 0x1, 0x80 ;  /* 0x0042000000007b1d */ /* 0x000fe20000010000 */
[----:B------:R-:W-:Y:S01]  /*9400*/  UISETP.NE.AND UP0, UPT, UR53, -0x2, UPT ;  /* 0xfffffffe3500788c */ /* 0x000fe2000bf05270 */
[----:B------:R-:W-:Y:S08]  /*9410*/  IADD3 R0, PT, PT, R36, 0x1, RZ ;  /* 0x0000000124007810 */ /* 0x000ff00007ffe0ff */
[----:B------:R-:W-:Y:S05]  /*9420*/  BRA.U !UP0, `(.L_x_131) ;  /* 0x00000001082c7547 */ /* 0x000fea000b800000 */
[----:B------:R-:W-:Y:S01]  /*9430*/  ISETP.NE.AND P0, PT, R109, RZ, PT ;  /* 0x000000ff6d00720c */ /* 0x000fe20003f05270 */
[----:B------:R-:W-:Y:S01]  /*9440*/  IMAD.U32 R3, RZ, RZ, UR47 ;  /* 0x0000002fff037e24 */ /* 0x000fe2000f8e00ff */
[----:B------:R-:W-:Y:S11]  /*9450*/  R2UR UR4, R92 ;  /* 0x000000005c0472ca */ /* 0x000ff600000e0000 */
[----:B------:R-:W-:Y:S02]  /*9460*/  @P0 LEA R3, R3, UR46, 0x3 ;  /* 0x0000002e03030c11 */ /* 0x000fe4000f8e18ff */
[----:B------:R-:W-:Y:S01]  /*9470*/  IMAD.U32 R2, RZ, RZ, UR4 ;  /* 0x00000004ff027e24 */ /* 0x000fe2000f8e00ff */
[----:B------:R-:W-:Y:S02]  /*9480*/  UIADD3 UR4, UPT, UPT, UR47, 0x1, URZ ;  /* 0x000000012f047890 */ /* 0x000fe4000fffe0ff */
[----:B------:R-:W-:Y:S02]  /*9490*/  @P0 VIADD R3, R3, 0x58 ;  /* 0x0000005803030836 */ /* 0x000fe40000000000 */
[----:B------:R-:W-:Y:S03]  /*94a0*/  UISETP.NE.AND UP0, UPT, UR4, 0x3, UPT ;  /* 0x000000030400788c */ /* 0x000fe6000bf05270 */
[----:B------:R-:W-:Y:S01]  /*94b0*/  @P0 PRMT R2, R2, 0x654, R3 ;  /* 0x0000065402020816 */ /* 0x000fe20000000003 */
[----:B------:R-:W-:Y:S03]  /*94c0*/  USEL UR47, UR4, URZ, UP0 ;  /* 0x000000ff042f7287 */ /* 0x000fe60008000000 */
[----:B------:R2:W-:Y:S09]  /*94d0*/  @P0 SYNCS.ARRIVE.TRANS64.RED.A1T0 RZ, [R2+URZ], RZ ;  /* 0x000000ff02ff09a7 */ /* 0x0005f200081004ff */
.L_x_131:
[----:B------:R-:W-:Y:S01]  /*94e0*/  R2UR UR6, R108 ;  /* 0x000000006c0672ca */ /* 0x000fe200000e0000 */
[----:B------:R-:W-:Y:S01]  /*94f0*/  UIADD3 UR53, UPT, UPT, UR53, 0x2, URZ ;  /* 0x0000000235357890 */ /* 0x000fe2000fffe0ff */
[----:B------:R-:W-:Y:S01]  /*9500*/  R2UR UR5, R90 ;  /* 0x000000005a0572ca */ /* 0x000fe200000e0000 */
[----:B------:R-:W-:Y:S01]  /*9510*/  UMOV UR52, UR63 ;  /* 0x0000003f00347c82 */ /* 0x000fe20008000000 */
[----:B------:R-:W-:Y:S02]  /*9520*/  R2UR UR4, R91 ;  /* 0x000000005b0472ca */ /* 0x000fe400000e0000 */
[----:B------:R-:W-:Y:S02]  /*9530*/  ISETP.NE.AND P0, PT, R95, 0x2, PT ;  /* 0x000000025f00780c */ /* 0x000fe40003f05270 */
[----:B------:R-:W-:Y:S02]  /*9540*/  ISETP.NE.AND P1, PT, R0, 0x2, PT ;  /* 0x000000020000780c */ /* 0x000fe40003f25270 */
[----:B------:R-:W-:Y:S02]  /*9550*/  SEL R3, RZ, 0x1, P0 ;  /* 0x00000001ff037807 */ /* 0x000fe40000000000 */
[----:B--2---:R-:W-:Y:S01]  /*9560*/  SEL R2, RZ, 0x1, P1 ;  /* 0x00000001ff027807 */ /* 0x004fe20000800000 */
[----:B------:R-:W-:Y:S01]  /*9570*/  UISETP.NE.AND UP0, UPT, UR6, URZ, UPT ;  /* 0x000000ff0600728c */ /* 0x000fe2000bf05270 */
[----:B------:R-:W-:Y:S01]  /*9580*/  LOP3.LUT R98, R98, R3, RZ, 0x3c, !PT ;  /* 0x0000000362627212 */ /* 0x000fe200078e3cff */
[----:B------:R-:W-:Y:S01]  /*9590*/  UIADD3 UR28, UPT, UPT, UR36, UR5, URZ ;  /* 0x00000005241c7290 */ /* 0x000fe2000fffe0ff */
[----:B------:R-:W-:Y:S01]  /*95a0*/  LOP3.LUT R99, R99, R2, RZ, 0x3c, !PT ;  /* 0x0000000263637212 */ /* 0x000fe200078e3cff */
[----:B------:R-:W-:Y:S01]  /*95b0*/  UIADD3 UR25, UPT, UPT, UR37, UR4, URZ ;  /* 0x0000000425197290 */ /* 0x000fe2000fffe0ff */
[----:B------:R-:W-:Y:S02]  /*95c0*/  SEL R95, R95, RZ, P0 ;  /* 0x000000ff5f5f7207 */ /* 0x000fe40000000000 */
[----:B------:R-:W-:Y:S02]  /*95d0*/  SEL R36, R0, RZ, P1 ;  /* 0x000000ff00247207 */ /* 0x000fe40000800000 */
[----:B------:R-:W-:Y:S07]  /*95e0*/  BRA.U UP0, `(.L_x_132) ;  /* 0xffffffd5009c7547 */ /* 0x000fee000b83ffff */
[----:B------:R-:W2:Y:S01]  /*95f0*/  LDCU.64 UR4, c[0x0][0xc88] ;  /* 0x00019100ff0477ac */ /* 0x000ea20008000a00 */
[----:B------:R-:W3:Y:S01]  /*9600*/  LDCU.64 UR6, c[0x0][0xc90] ;  /* 0x00019200ff0677ac */ /* 0x000ee20008000a00 */
[----:B--2---:R-:W-:Y:S02]  /*9610*/  ISETP.NE.U32.AND P2, PT, RZ, UR4, PT ;  /* 0x00000004ff007c0c */ /* 0x004fe4000bf45070 */
[----:B---3--:R-:W-:Y:S02]  /*9620*/  ISETP.NE.U32.AND P1, PT, RZ, UR6, PT ;  /* 0x00000006ff007c0c */ /* 0x008fe4000bf25070 */
[----:B------:R-:W-:Y:S02]  /*9630*/  ISETP.NE.AND.EX P2, PT, RZ, UR5, PT, P2 ;  /* 0x00000005ff007c0c */ /* 0x000fe4000bf45320 */
[----:B------:R-:W-:-:S13]  /*9640*/  ISETP.NE.AND.EX P0, PT, RZ, UR7, PT, P1 ;  /* 0x00000007ff007c0c */ /* 0x000fda000bf05310 */
[----:B------:R-:W-:Y:S05]  /*9650*/  @P2 BRA P0, `(.L_x_133) ;  /* 0x00000000003c2947 */ /* 0x000fea0000000000 */
[----:B------:R-:W-:-:S13]  /*9660*/  ISETP.NE.AND.EX P1, PT, RZ, UR7, PT, P1 ;  /* 0x00000007ff007c0c */ /* 0x000fda000bf25310 */
[----:B------:R-:W-:Y:S05]  /*9670*/  @P1 BRA `(.L_x_134) ;  /* 0x00000000000c1947 */ /* 0x000fea0003800000 */
[----:B------:R-:W-:-:S13]  /*9680*/  FSETP.NEU.AND P0, PT, R41, RZ, PT ;  /* 0x000000ff2900720b */ /* 0x000fda0003f0d000 */
[----:B------:R-:W-:Y:S05]  /*9690*/  @!P0 EXIT ;  /* 0x000000000000894d */ /* 0x000fea0003800000 */
[----:B------:R-:W-:Y:S05]  /*96a0*/  BRA `(.L_x_133) ;  /* 0x0000000000287947 */ /* 0x000fea0003800000 */
.L_x_134:
[----:B------:R-:W-:Y:S01]  /*96b0*/  ISETP.NE.AND P0, PT, R94, RZ, PT ;  /* 0x000000ff5e00720c */ /* 0x000fe20003f05270 */
[----:B------:R-:W-:-:S12]  /*96c0*/  BSSY.RECONVERGENT B0, `(.L_x_133) ;  /* 0x0000008000007945 */ /* 0x000fd80003800200 */
[----:B------:R-:W-:Y:S05]  /*96d0*/  @P0 BRA `(.L_x_135) ;  /* 0x0000000000100947 */ /* 0x000fea0003800000 */
[----:B------:R-:W-:-:S04]  /*96e0*/  ISETP.NE.U32.AND P0, PT, RZ, UR4, PT ;  /* 0x00000004ff007c0c */ /* 0x000fc8000bf05070 */
[----:B------:R-:W-:-:S13]  /*96f0*/  ISETP.NE.AND.EX P0, PT, RZ, UR5, PT, P0 ;  /* 0x00000005ff007c0c */ /* 0x000fda000bf05300 */
[----:B------:R-:W-:Y:S05]  /*9700*/  @!P0 EXIT ;  /* 0x000000000000894d */ /* 0x000fea0003800000 */
[----:B------:R-:W-:Y:S05]  /*9710*/  BRA `(.L_x_136) ;  /* 0x0000000000087947 */ /* 0x000fea0003800000 */
.L_x_135:
[----:B------:R-:W-:-:S13]  /*9720*/  FSETP.NEU.AND P0, PT, R41, RZ, PT ;  /* 0x000000ff2900720b */ /* 0x000fda0003f0d000 */
[----:B------:R-:W-:Y:S05]  /*9730*/  @!P0 EXIT ;  /* 0x000000000000894d */ /* 0x000fea0003800000 */
.L_x_136:
[----:B------:R-:W-:Y:S05]  /*9740*/  BSYNC.RECONVERGENT B0 ;  /* 0x0000000000007941 */ /* 0x000fea0003800200 */
.L_x_133:
[----:B------:R-:W-:Y:S01]  /*9750*/  R2UR UR7, R92 ;  /* 0x000000005c0772ca */ /* 0x000fe200000e0000 */
[----:B------:R-:W-:Y:S01]  /*9760*/  ULEA UR6, UR47, UR46, 0x3 ;  /* 0x0000002e2f067291 */ /* 0x000fe2000f8e18ff */
[----:B------:R-:W-:-:S04]  /*9770*/  DEPBAR.LE SB0, 0x0 ;  /* 0x000080000000791a */ /* 0x000fc80000000000 */
[----:B------:R-:W-:-:S07]  /*9780*/  UIADD3 UR6, UPT, UPT, UR6, 0x58, URZ ;  /* 0x0000005806067890 */ /* 0x000fce000fffe0ff */
[----:B------:R-:W-:-:S09]  /*9790*/  UPRMT UR6, UR7, 0x654, UR6 ;  /* 0x0000065407067896 */ /* 0x000fd20008000006 */
[----:B------:R-:W-:Y:S01]  /*97a0*/  SYNCS.ARRIVE.TRANS64.RED.A1T0 RZ, [UR6], RZ ;  /* 0x000000ffffff79a7 */ /* 0x000fe20008100406 */
[----:B------:R-:W-:Y:S05]  /*97b0*/  EXIT ;  /* 0x000000000000794d */ /* 0x000fea0003800000 */
.L_x_24:
[----:B-1----:R1:W2:Y:S02]  /*97c0*/  SYNCS.PHASECHK.TRANS64.TRYWAIT P0, [R3+URZ+0xd0], R2 ;  /* 0x0000d002030075a7 */ /* 0x0022a400080011ff */
[----:B--2---:R-:W-:Y:S05]  /*97d0*/  @!P0 NANOSLEEP.SYNCS 0x989680 ;  /* 0x009896800000895d */ /* 0x004fea0003900000 */
[----:B------:R-:W2:Y:S02]  /*97e0*/  @!P0 SYNCS.PHASECHK.TRANS64 P0, [R3+URZ+0xd0], R2 ;  /* 0x0000d002030085a7 */ /* 0x000ea400080010ff */
[----:B--2---:R-:W-:Y:S05]  /*97f0*/  @!P0 BRA `(.L_x_24) ;  /* 0xfffffffc00f08947 */ /* 0x004fea000383ffff */
[----:B------:R-:W-:Y:S05]  /*9800*/  BRA `(.L_x_137) ;  /* 0xffffff8400547947 */ /* 0x000fea000383ffff */
.L_x_27:
[----:B--2---:R-:W-:-:S07]  /*9810*/  MOV R0, UR6 ;  /* 0x0000000600007c02 */ /* 0x004fce0008000f00 */
.L_x_138:
[----:B-1----:R1:W2:Y:S02]  /*9820*/  SYNCS.PHASECHK.TRANS64.TRYWAIT P0, [R0+URZ+0x20], R3 ;  /* 0x00002003000075a7 */ /* 0x0022a400080011ff */
[----:B--2---:R-:W-:Y:S05]  /*9830*/  @!P0 NANOSLEEP.SYNCS 0x989680 ;  /* 0x009896800000895d */ /* 0x004fea0003900000 */
[----:B------:R-:W2:Y:S02]  /*9840*/  @!P0 SYNCS.PHASECHK.TRANS64 P0, [R0+URZ+0x20], R3 ;  /* 0x00002003000085a7 */ /* 0x000ea400080010ff */
[----:B--2---:R-:W-:Y:S05]  /*9850*/  @!P0 BRA `(.L_x_138) ;  /* 0xfffffffc00f08947 */ /* 0x004fea000383ffff */
[----:B------:R-:W-:Y:S05]  /*9860*/  BRA `(.L_x_26) ;  /* 0xffffff8400d07947 */ /* 0x000fea000383ffff */
.L_x_36:
[----:B-1----:R-:W-:-:S07]  /*9870*/  MOV R0, UR14 ;  /* 0x0000000e00007c02 */ /* 0x002fce0008000f00 */
.L_x_139:
[----:B-1----:R1:W2:Y:S02]  /*9880*/  SYNCS.PHASECHK.TRANS64.TRYWAIT P0, [R0+URZ+0x20], R3 ;  /* 0x00002003000075a7 */ /* 0x0022a400080011ff */
[----:B--2---:R-:W-:Y:S05]  /*9890*/  @!P0 NANOSLEEP.SYNCS 0x989680 ;  /* 0x009896800000895d */ /* 0x004fea0003900000 */
[----:B------:R-:W2:Y:S02]  /*98a0*/  @!P0 SYNCS.PHASECHK.TRANS64 P0, [R0+URZ+0x20], R3 ;  /* 0x00002003000085a7 */ /* 0x000ea400080010ff */
[----:B--2---:R-:W-:Y:S05]  /*98b0*/  @!P0 BRA `(.L_x_139) ;  /* 0xfffffffc00f08947 */ /* 0x004fea000383ffff */
[----:B------:R-:W-:Y:S05]  /*98c0*/  BRA `(.L_x_35) ;  /* 0xffffff8c002c7947 */ /* 0x000fea000383ffff */
.L_x_43:
[----:B-1----:R1:W4:Y:S02]  /*98d0*/  SYNCS.PHASECHK.TRANS64.TRYWAIT P0, [R3+URZ+0x80], R0 ;  /* 0x00008000030075a7 */ /* 0x00232400080011ff */
[----:B----4-:R-:W-:Y:S05]  /*98e0*/  @!P0 NANOSLEEP.SYNCS 0x989680 ;  /* 0x009896800000895d */ /* 0x010fea0003900000 */
[----:B------:R-:W4:Y:S02]  /*98f0*/  @!P0 SYNCS.PHASECHK.TRANS64 P0, [R3+URZ+0x80], R0 ;  /* 0x00008000030085a7 */ /* 0x000f2400080010ff */
[----:B----4-:R-:W-:Y:S05]  /*9900*/  @!P0 BRA `(.L_x_43) ;  /* 0xfffffffc00f08947 */ /* 0x010fea000383ffff */
[----:B------:R-:W-:Y:S05]  /*9910*/  BRA `(.L_x_140) ;  /* 0xffffff90006c7947 */ /* 0x000fea000383ffff */
.L_x_47:
[----:B-1----:R-:W-:-:S07]  /*9920*/  MOV R0, UR4 ;  /* 0x0000000400007c02 */ /* 0x002fce0008000f00 */
.L_x_141:
[----:B-1----:R1:W2:Y:S02]  /*9930*/  SYNCS.PHASECHK.TRANS64.TRYWAIT P0, [R0+URZ], R3 ;  /* 0x00000003000075a7 */ /* 0x0022a400080011ff */
[----:B--2---:R-:W-:Y:S05]  /*9940*/  @!P0 NANOSLEEP.SYNCS 0x989680 ;  /* 0x009896800000895d */ /* 0x004fea0003900000 */
[----:B------:R-:W2:Y:S02]  /*9950*/  @!P0 SYNCS.PHASECHK.TRANS64 P0, [R0+URZ], R3 ;  /* 0x00000003000085a7 */ /* 0x000ea400080010ff */
[----:B--2---:R-:W-:Y:S05]  /*9960*/  @!P0 BRA `(.L_x_141) ;  /* 0xfffffffc00f08947 */ /* 0x004fea000383ffff */
[----:B------:R-:W-:Y:S05]  /*9970*/  BRA `(.L_x_142) ;  /* 0xffffff9800187947 */ /* 0x000fea000383ffff */
.L_x_48:
[----:B------:R-:W-:-:S07]  /*9980*/  MOV R0, UR5 ;  /* 0x0000000500007c02 */ /* 0x000fce0008000f00 */
.L_x_143:
[----:B-1----:R1:W2:Y:S02]  /*9990*/  SYNCS.PHASECHK.TRANS64.TRYWAIT P0, [R0+URZ], R3 ;  /* 0x00000003000075a7 */ /* 0x0022a400080011ff */
[----:B--2---:R-:W-:Y:S05]  /*99a0*/  @!P0 NANOSLEEP.SYNCS 0x989680 ;  /* 0x009896800000895d */ /* 0x004fea0003900000 */
[----:B------:R-:W2:Y:S02]  /*99b0*/  @!P0 SYNCS.PHASECHK.TRANS64 P0, [R0+URZ], R3 ;  /* 0x00000003000085a7 */ /* 0x000ea400080010ff */
[----:B--2---:R-:W-:Y:S05]  /*99c0*/  @!P0 BRA `(.L_x_143) ;  /* 0xfffffffc00f08947 */ /* 0x004fea000383ffff */
[----:B------:R-:W-:Y:S05]  /*99d0*/  BRA `(.L_x_144) ;  /* 0xffffff9800247947 */ /* 0x000fea000383ffff */
.L_x_49:
[----:B------:R-:W-:-:S07]  /*99e0*/  MOV R0, UR5 ;  /* 0x0000000500007c02 */ /* 0x000fce0008000f00 */
.L_x_145:
[----:B-1----:R1:W2:Y:S02]  /*99f0*/  SYNCS.PHASECHK.TRANS64.TRYWAIT P0, [R0+URZ], R3 ;  /* 0x00000003000075a7 */ /* 0x0022a400080011ff */
[----:B--2---:R-:W-:Y:S05]  /*9a00*/  @!P0 NANOSLEEP.SYNCS 0x989680 ;  /* 0x009896800000895d */ /* 0x004fea0003900000 */
[----:B------:R-:W2:Y:S02]  /*9a10*/  @!P0 SYNCS.PHASECHK.TRANS64 P0, [R0+URZ], R3 ;  /* 0x00000003000085a7 */ /* 0x000ea400080010ff */
[----:B--2---:R-:W-:Y:S05]  /*9a20*/  @!P0 BRA `(.L_x_145) ;  /* 0xfffffffc00f08947 */ /* 0x004fea000383ffff */
[----:B------:R-:W-:Y:S05]  /*9a30*/  BRA `(.L_x_146) ;  /* 0xffffff9800307947 */ /* 0x000fea000383ffff */
.L_x_52:
[----:B-1----:R1:W2:Y:S02]  /*9a40*/  SYNCS.PHASECHK.TRANS64.TRYWAIT P0, [R0+URZ+0xc0], R9 ;  /* 0x0000c009000075a7 */ /* 0x0022a400080011ff */
[----:B--2---:R-:W-:Y:S05]  /*9a50*/  @!P0 NANOSLEEP.SYNCS 0x989680 ;  /* 0x009896800000895d */ /* 0x004fea0003900000 */
[----:B------:R-:W2:Y:S02]  /*9a60*/  @!P0 SYNCS.PHASECHK.TRANS64 P0, [R0+URZ+0xc0], R9 ;  /* 0x0000c009000085a7 */ /* 0x000ea400080010ff */
[----:B--2---:R-:W-:Y:S05]  /*9a70*/  @!P0 BRA `(.L_x_52) ;  /* 0xfffffffc00f08947 */ /* 0x004fea000383ffff */
[----:B------:R-:W-:Y:S05]  /*9a80*/  BRA `(.L_x_147) ;  /* 0xffffff9800987947 */ /* 0x000fea000383ffff */
.L_x_53:
[----:B------:R-:W-:-:S07]  /*9a90*/  MOV R0, UR4 ;  /* 0x0000000400007c02 */ /* 0x000fce0008000f00 */
.L_x_148:
[----:B-1----:R1:W2:Y:S02]  /*9aa0*/  SYNCS.PHASECHK.TRANS64.TRYWAIT P0, [R0+URZ+0x90], R11 ;  /* 0x0000900b000075a7 */ /* 0x0022a400080011ff */
[----:B--2---:R-:W-:Y:S05]  /*9ab0*/  @!P0 NANOSLEEP.SYNCS 0x989680 ;  /* 0x009896800000895d */ /* 0x004fea0003900000 */
[----:B------:R-:W2:Y:S02]  /*9ac0*/  @!P0 SYNCS.PHASECHK.TRANS64 P0, [R0+URZ+0x90], R11 ;  /* 0x0000900b000085a7 */ /* 0x000ea400080010ff */
[----:B--2---:R-:W-:Y:S05]  /*9ad0*/  @!P0 BRA `(.L_x_148) ;  /* 0xfffffffc00f08947 */ /* 0x004fea000383ffff */
[----:B------:R-:W-:Y:S05]  /*9ae0*/  BRA `(.L_x_149) ;  /* 0xffffff9800a87947 */ /* 0x000fea000383ffff */
.L_x_54:
[----:B-1----:R1:W2:Y:S02]  /*9af0*/  SYNCS.PHASECHK.TRANS64.TRYWAIT P1, [R0+URZ+0x80], R9 ;  /* 0x00008009000075a7 */ /* 0x0022a400080211ff */
[----:B--2---:R-:W-:Y:S05]  /*9b00*/  @!P1 NANOSLEEP.SYNCS 0x989680 ;  /* 0x009896800000995d */ /* 0x004fea0003900000 */
[----:B------:R-:W2:Y:S02]  /*9b10*/  @!P1 SYNCS.PHASECHK.TRANS64 P1, [R0+URZ+0x80], R9 ;  /* 0x00008009000095a7 */ /* 0x000ea400080210ff */
[----:B--2---:R-:W-:Y:S05]  /*9b20*/  @!P1 BRA `(.L_x_54) ;  /* 0xfffffffc00f09947 */ /* 0x004fea000383ffff */
[----:B------:R-:W-:Y:S05]  /*9b30*/  BRA `(.L_x_150) ;  /* 0xffffff9800d87947 */ /* 0x000fea000383ffff */
.L_x_57:
[----:B------:R-:W-:-:S07]  /*9b40*/  MOV R0, UR4 ;  /* 0x0000000400007c02 */ /* 0x000fce0008000f00 */
.L_x_151:
[----:B-1----:R1:W2:Y:S02]  /*9b50*/  SYNCS.PHASECHK.TRANS64.TRYWAIT P0, [R0+URZ+0x90], R3 ;  /* 0x00009003000075a7 */ /* 0x0022a400080011ff */
[----:B--2---:R-:W-:Y:S05]  /*9b60*/  @!P0 NANOSLEEP.SYNCS 0x989680 ;  /* 0x009896800000895d */ /* 0x004fea0003900000 */
[----:B------:R-:W2:Y:S02]  /*9b70*/  @!P0 SYNCS.PHASECHK.TRANS64 P0, [R0+URZ+0x90], R3 ;  /* 0x00009003000085a7 */ /* 0x000ea400080010ff */
[----:B--2---:R-:W-:Y:S05]  /*9b80*/  @!P0 BRA `(.L_x_151) ;  /* 0xfffffffc00f08947 */ /* 0x004fea000383ffff */
[----:B------:R-:W-:Y:S05]  /*9b90*/  BRA `(.L_x_56) ;  /* 0xffffff9c002c7947 */ /* 0x000fea000383ffff */
.L_x_66:
[----:B-1----:R-:W-:-:S04]  /*9ba0*/  MOV R7, UR5 ;  /* 0x0000000500077c02 */ /* 0x002fc80008000f00 */
[----:B------:R1:W2:Y:S03]  /*9bb0*/  SYNCS.PHASECHK.TRANS64.TRYWAIT P0, [R7+URZ+0x8], R8 ;  /* 0x00000808070075a7 */ /* 0x0002a600080011ff */
[----:B--2---:R-:W-:Y:S05]  /*9bc0*/  @!P0 NANOSLEEP.SYNCS 0x989680 ;  /* 0x009896800000895d */ /* 0x004fea0003900000 */
[----:B------:R-:W2:Y:S02]  /*9bd0*/  @!P0 SYNCS.PHASECHK.TRANS64 P0, [R7+URZ+0x8], R8 ;  /* 0x00000808070085a7 */ /* 0x000ea400080010ff */
[----:B--2---:R-:W-:Y:S05]  /*9be0*/  @!P0 BRA `(.L_x_66) ;  /* 0xfffffffc00ec8947 */ /* 0x004fea000383ffff */
[----:B------:R-:W-:Y:S05]  /*9bf0*/  BRA `(.L_x_65) ;  /* 0xffffff9c00ec7947 */ /* 0x000fea000383ffff */
.L_x_68:
[----:B------:R-:W-:Y:S01]  /*9c00*/  BSSY B0, `(.L_x_152) ;  /* 0x0000006000007945 */ /* 0x000fe20003800000 */
[----:B------:R-:W-:-:S07]  /*9c10*/  MOV R15, 0xffffffff ;  /* 0xffffffff000f7802 */ /* 0x000fce0000000f00 */
[----:B-1---5:R-:W-:Y:S05]  /*9c20*/  WARPSYNC.COLLECTIVE R15, `(.L_x_153) ;  /* 0x000000000f0c7348 */ /* 0x022fea0003c00000 */
[----:B------:R-:W-:Y:S02]  /*9c30*/  ELECT P6, UR79, PT ;  /* 0x00000000004f782f */ /* 0x000fe400038c0000 */
[----:B------:R-:W-:Y:S01]  /*9c40*/  MOV R14, UR79 ;  /* 0x0000004f000e7c02 */ /* 0x000fe20008000f00 */
[----:B-1---5:R-:W-:Y:S10]  /*9c50*/  ENDCOLLECTIVE ;  /* 0x000000000000791b */ /* 0x022ff40003800000 */
.L_x_153:
[----:B------:R-:W-:Y:S05]  /*9c60*/  BSYNC B0 ;  /* 0x0000000000007941 */ /* 0x000fea0003800000 */
.L_x_152:
[----:B------:R-:W-:Y:S01]  /*9c70*/  PLOP3.LUT P0, PT, P6, PT, PT, 0x80, 0x8 ;  /* 0x000000000008781c */ /* 0x000fe2000370f070 */
[----:B------:R-:W-:-:S12]  /*9c80*/  BRA `(.L_x_154) ;  /* 0xffffffa0001c7947 */ /* 0x000fd8000383ffff */
.L_x_70:
[----:B-1----:R-:W-:-:S04]  /*9c90*/  MOV R5, UR5 ;  /* 0x0000000500057c02 */ /* 0x002fc80008000f00 */
[----:B------:R1:W2:Y:S03]  /*9ca0*/  SYNCS.PHASECHK.TRANS64.TRYWAIT P0, [R5+URZ+0x8], R6 ;  /* 0x00000806050075a7 */ /* 0x0002a600080011ff */
[----:B--2---:R-:W-:Y:S05]  /*9cb0*/  @!P0 NANOSLEEP.SYNCS 0x989680 ;  /* 0x009896800000895d */ /* 0x004fea0003900000 */
[----:B------:R-:W2:Y:S02]  /*9cc0*/  @!P0 SYNCS.PHASECHK.TRANS64 P0, [R5+URZ+0x8], R6 ;  /* 0x00000806050085a7 */ /* 0x000ea400080010ff */
[----:B--2---:R-:W-:Y:S05]  /*9cd0*/  @!P0 BRA `(.L_x_70) ;  /* 0xfffffffc00ec8947 */ /* 0x004fea000383ffff */
[----:B------:R-:W-:Y:S05]  /*9ce0*/  BRA `(.L_x_69) ;  /* 0xffffffa000207947 */ /* 0x000fea000383ffff */
.L_x_71:
[----:B-1----:R1:W2:Y:S02]  /*9cf0*/  SYNCS.PHASECHK.TRANS64.TRYWAIT P0, [R8+URZ+0x80], R3 ;  /* 0x00008003080075a7 */ /* 0x0022a400080011ff */
[----:B--2---:R-:W-:Y:S05]  /*9d00*/  @!P0 NANOSLEEP.SYNCS 0x989680 ;  /* 0x009896800000895d */ /* 0x004fea0003900000 */
[----:B------:R-:W2:Y:S02]  /*9d10*/  @!P0 SYNCS.PHASECHK.TRANS64 P0, [R8+URZ+0x80], R3 ;  /* 0x00008003080085a7 */ /* 0x000ea400080010ff */
[----:B--2---:R-:W-:Y:S05]  /*9d20*/  @!P0 BRA `(.L_x_71) ;  /* 0xfffffffc00f08947 */ /* 0x004fea000383ffff */
[----:B------:R-:W-:Y:S05]  /*9d30*/  BRA `(.L_x_155) ;  /* 0xffffffa400cc7947 */ /* 0x000fea000383ffff */
.L_x_75:
[----:B------:R-:W-:-:S07]  /*9d40*/  MOV R3, UR71 ;  /* 0x0000004700037c02 */ /* 0x000fce0008000f00 */
.L_x_156:
[----:B-1----:R1:W2:Y:S02]  /*9d50*/  SYNCS.PHASECHK.TRANS64.TRYWAIT P0, [R3+URZ+0xb0], R4 ;  /* 0x0000b004030075a7 */ /* 0x0022a400080011ff */
[----:B--2---:R-:W-:Y:S05]  /*9d60*/  @!P0 NANOSLEEP.SYNCS 0x989680 ;  /* 0x009896800000895d */ /* 0x004fea0003900000 */
[----:B------:R-:W2:Y:S02]  /*9d70*/  @!P0 SYNCS.PHASECHK.TRANS64 P0, [R3+URZ+0xb0], R4 ;  /* 0x0000b004030085a7 */ /* 0x000ea400080010ff */
[----:B--2---:R-:W-:Y:S05]  /*9d80*/  @!P0 BRA `(.L_x_156) ;  /* 0xfffffffc00f08947 */ /* 0x004fea000383ffff */
[----:B------:R-:W-:Y:S05]  /*9d90*/  BRA `(.L_x_157) ;  /* 0xffffffac00687947 */ /* 0x000fea000383ffff */
.L_x_78:
[----:B------:R-:W-:Y:S07]  /*9da0*/  MOV R3, UR15 ;  /* 0x0000000f00037c02 */ /* 0x000fee0008000f00 */
.L_x_158:
[----:B-1----:R1:W2:Y:S02]  /*9db0*/  SYNCS.PHASECHK.TRANS64.TRYWAIT P0, [R3+URZ], R4 ;  /* 0x00000004030075a7 */ /* 0x0022a400080011ff */
[----:B--2---:R-:W-:Y:S05]  /*9dc0*/  @!P0 NANOSLEEP.SYNCS 0x989680 ;  /* 0x009896800000895d */ /* 0x004fea0003900000 */
[----:B------:R-:W2:Y:S02]  /*9dd0*/  @!P0 SYNCS.PHASECHK.TRANS64 P0, [R3+URZ], R4 ;  /* 0x00000004030085a7 */ /* 0x000ea400080010ff */
[----:B--2---:R-:W-:Y:S05]  /*9de0*/  @!P0 BRA `(.L_x_158) ;  /* 0xfffffffc00f08947 */ /* 0x004fea000383ffff */
[----:B------:R-:W-:Y:S05]  /*9df0*/  BRA `(.L_x_77) ;  /* 0xffffffb000587947 */ /* 0x000fea000383ffff */
.L_x_82:
[----:B-1----:R-:W-:-:S07]  /*9e00*/  MOV R2, UR4 ;  /* 0x0000000400027c02 */ /* 0x002fce0008000f00 */
.L_x_159:
[----:B-1----:R1:W2:Y:S02]  /*9e10*/  SYNCS.PHASECHK.TRANS64.TRYWAIT P0, [R2+URZ], R3 ;  /* 0x00000003020075a7 */ /* 0x0022a400080011ff */
[----:B--2---:R-:W-:Y:S05]  /*9e20*/  @!P0 NANOSLEEP.SYNCS 0x989680 ;  /* 0x009896800000895d */ /* 0x004fea0003900000 */
[----:B------:R-:W2:Y:S02]  /*9e30*/  @!P0 SYNCS.PHASECHK.TRANS64 P0, [R2+URZ], R3 ;  /* 0x00000003020085a7 */ /* 0x000ea400080010ff */
[----:B--2---:R-:W-:Y:S05]  /*9e40*/  @!P0 BRA `(.L_x_159) ;  /* 0xfffffffc00f08947 */ /* 0x004fea000383ffff */
[----:B------:R-:W-:Y:S05]  /*9e50*/  BRA `(.L_x_160) ;  /* 0xffffffb400c47947 */ /* 0x000fea000383ffff */
.L_x_85:
[----:B------:R-:W-:-:S07]  /*9e60*/  MOV R2, UR29 ;  /* 0x0000001d00027c02 */ /* 0x000fce0008000f00 */
.L_x_161:
[----:B-1----:R1:W2:Y:S02]  /*9e70*/  SYNCS.PHASECHK.TRANS64.TRYWAIT P1, [R2+URZ+0xe0], R3 ;  /* 0x0000e003020075a7 */ /* 0x0022a400080211ff */
[----:B--2---:R-:W-:Y:S05]  /*9e80*/  @!P1 NANOSLEEP.SYNCS 0x989680 ;  /* 0x009896800000995d */ /* 0x004fea0003900000 */
[----:B------:R-:W2:Y:S02]  /*9e90*/  @!P1 SYNCS.PHASECHK.TRANS64 P1, [R2+URZ+0xe0], R3 ;  /* 0x0000e003020095a7 */ /* 0x000ea400080210ff */
[----:B--2---:R-:W-:Y:S05]  /*9ea0*/  @!P1 BRA `(.L_x_161) ;  /* 0xfffffffc00f09947 */ /* 0x004fea000383ffff */
[----:B------:R-:W-:Y:S05]  /*9eb0*/  BRA `(.L_x_162) ;  /* 0xffffffb800147947 */ /* 0x000fea000383ffff */
.L_x_90:
[----:B---3--:R3:W1:Y:S02]  /*9ec0*/  SYNCS.PHASECHK.TRANS64.TRYWAIT P0, [R12+URZ+0x80], R9 ;  /* 0x000080090c0075a7 */ /* 0x00866400080011ff */
[----:B-1----:R-:W-:Y:S05]  /*9ed0*/  @!P0 NANOSLEEP.SYNCS 0x989680 ;  /* 0x009896800000895d */ /* 0x002fea0003900000 */
[----:B------:R-:W1:Y:S02]  /*9ee0*/  @!P0 SYNCS.PHASECHK.TRANS64 P0, [R12+URZ+0x80], R9 ;  /* 0x000080090c0085a7 */ /* 0x000e6400080010ff */
[----:B-1----:R-:W-:Y:S05]  /*9ef0*/  @!P0 BRA `(.L_x_90) ;  /* 0xfffffffc00f08947 */ /* 0x002fea000383ffff */
[----:B------:R-:W-:Y:S05]  /*9f00*/  BRA `(.L_x_163) ;  /* 0xffffffbc00347947 */ /* 0x000fea000383ffff */
.L_x_93:
[----:B------:R-:W-:Y:S07]  /*9f10*/  MOV R0, UR24 ;  /* 0x0000001800007c02 */ /* 0x000fee0008000f00 */
.L_x_164:
[----:B-1----:R1:W2:Y:S02]  /*9f20*/  SYNCS.PHASECHK.TRANS64.TRYWAIT P2, [R0+URZ+0x78], R9 ;  /* 0x00007809000075a7 */ /* 0x0022a400080411ff */
[----:B--2---:R-:W-:Y:S05]  /*9f30*/  @!P2 NANOSLEEP.SYNCS 0x989680 ;  /* 0x009896800000a95d */ /* 0x004fea0003900000 */
[----:B------:R-:W2:Y:S02]  /*9f40*/  @!P2 SYNCS.PHASECHK.TRANS64 P2, [R0+URZ+0x78], R9 ;  /* 0x000078090000a5a7 */ /* 0x000ea400080410ff */
[----:B--2---:R-:W-:Y:S05]  /*9f50*/  @!P2 BRA `(.L_x_164) ;  /* 0xfffffffc00f0a947 */ /* 0x004fea000383ffff */
[----:B------:R-:W-:Y:S05]  /*9f60*/  BRA `(.L_x_92) ;  /* 0xffffffc000987947 */ /* 0x000fea000383ffff */
.L_x_96:
[----:B------:R-:W-:Y:S07]  /*9f70*/  MOV R0, UR4 ;  /* 0x0000000400007c02 */ /* 0x000fee0008000f00 */
.L_x_165:
[----:B-1----:R1:W2:Y:S02]  /*9f80*/  SYNCS.PHASECHK.TRANS64.TRYWAIT P0, [R0+URZ+0x58], R9 ;  /* 0x00005809000075a7 */ /* 0x0022a400080011ff */
[----:B--2---:R-:W-:Y:S05]  /*9f90*/  @!P0 NANOSLEEP.SYNCS 0x989680 ;  /* 0x009896800000895d */ /* 0x004fea0003900000 */
[----:B------:R-:W2:Y:S02]  /*9fa0*/  @!P0 SYNCS.PHASECHK.TRANS64 P0, [R0+URZ+0x58], R9 ;  /* 0x00005809000085a7 */ /* 0x000ea400080010ff */
[----:B--2---:R-:W-:Y:S05]  /*9fb0*/  @!P0 BRA `(.L_x_165) ;  /* 0xfffffffc00f08947 */ /* 0x004fea000383ffff */
[----:B------:R-:W-:Y:S05]  /*9fc0*/  BRA `(.L_x_166) ;  /* 0xffffffc000f87947 */ /* 0x000fea000383ffff */
.L_x_97:
[----:B------:R-:W-:Y:S07]  /*9fd0*/  MOV R9, UR5 ;  /* 0x0000000500097c02 */ /* 0x000fee0008000f00 */
.L_x_167:
[----:B-1----:R1:W2:Y:S02]  /*9fe0*/  SYNCS.PHASECHK.TRANS64.TRYWAIT P0, [R9+URZ+0x58], R0 ;  /* 0x00005800090075a7 */ /* 0x0022a400080011ff */
[----:B--2---:R-:W-:Y:S05]  /*9ff0*/  @!P0 NANOSLEEP.SYNCS 0x989680 ;  /* 0x009896800000895d */ /* 0x004fea0003900000 */
[----:B------:R-:W2:Y:S02]  /*a000*/  @!P0 SYNCS.PHASECHK.TRANS64 P0, [R9+URZ+0x58], R0 ;  /* 0x00005800090085a7 */ /* 0x000ea400080010ff */
[----:B--2---:R-:W-:Y:S05]  /*a010*/  @!P0 BRA `(.L_x_167) ;  /* 0xfffffffc00f08947 */ /* 0x004fea000383ffff */
[----:B------:R-:W-:Y:S05]  /*a020*/  BRA `(.L_x_168) ;  /* 0xffffffc400587947 */ /* 0x000fea000383ffff */
.L_x_99:
[----:B------:R-:W-:-:S07]  /*a030*/  MOV R0, UR4 ;  /* 0x0000000400007c02 */ /* 0x000fce0008000f00 */
.L_x_169:
[----:B-1----:R1:W2:Y:S02]  /*a040*/  SYNCS.PHASECHK.TRANS64.TRYWAIT P0, [R0+URZ], R3 ;  /* 0x00000003000075a7 */ /* 0x0022a400080011ff */
[----:B--2---:R-:W-:Y:S05]  /*a050*/  @!P0 NANOSLEEP.SYNCS 0x989680 ;  /* 0x009896800000895d */ /* 0x004fea0003900000 */
[----:B------:R-:W2:Y:S02]  /*a060*/  @!P0 SYNCS.PHASECHK.TRANS64 P0, [R0+URZ], R3 ;  /* 0x00000003000085a7 */ /* 0x000ea400080010ff */
[----:B--2---:R-:W-:Y:S05]  /*a070*/  @!P0 BRA `(.L_x_169) ;  /* 0xfffffffc00f08947 */ /* 0x004fea000383ffff */
[----:B------:R-:W-:Y:S05]  /*a080*/  BRA `(.L_x_170) ;  /* 0xffffffc400ec7947 */ /* 0x000fea000383ffff */
.L_x_100:
[----:B------:R-:W-:-:S07]  /*a090*/  MOV R0, UR5 ;  /* 0x0000000500007c02 */ /* 0x000fce0008000f00 */
.L_x_171:
[----:B-1----:R1:W2:Y:S02]  /*a0a0*/  SYNCS.PHASECHK.TRANS64.TRYWAIT P0, [R0+URZ], R3 ;  /* 0x00000003000075a7 */ /* 0x0022a400080011ff */
[----:B--2---:R-:W-:Y:S05]  /*a0b0*/  @!P0 NANOSLEEP.SYNCS 0x989680 ;  /* 0x009896800000895d */ /* 0x004fea0003900000 */
[----:B------:R-:W2:Y:S02]  /*a0c0*/  @!P0 SYNCS.PHASECHK.TRANS64 P0, [R0+URZ], R3 ;  /* 0x00000003000085a7 */ /* 0x000ea400080010ff */
[----:B--2---:R-:W-:Y:S05]  /*a0d0*/  @!P0 BRA `(.L_x_171) ;  /* 0xfffffffc00f08947 */ /* 0x004fea000383ffff */
[----:B------:R-:W-:Y:S05]  /*a0e0*/  BRA `(.L_x_172) ;  /* 0xffffffc400f87947 */ /* 0x000fea000383ffff */
.L_x_102:
[----:B--2---:R2:W4:Y:S02]  /*a0f0*/  SYNCS.PHASECHK.TRANS64.TRYWAIT P0, [R3+URZ+0x80], R0 ;  /* 0x00008000030075a7 */ /* 0x00452400080011ff */
[----:B----4-:R-:W-:Y:S05]  /*a100*/  @!P0 NANOSLEEP.SYNCS 0x989680 ;  /* 0x009896800000895d */ /* 0x010fea0003900000 */
[----:B------:R-:W4:Y:S02]  /*a110*/  @!P0 SYNCS.PHASECHK.TRANS64 P0, [R3+URZ+0x80], R0 ;  /* 0x00008000030085a7 */ /* 0x000f2400080010ff */
[----:B----4-:R-:W-:Y:S05]  /*a120*/  @!P0 BRA `(.L_x_102) ;  /* 0xfffffffc00f08947 */ /* 0x010fea000383ffff */
[----:B------:R-:W-:Y:S05]  /*a130*/  BRA `(.L_x_173) ;  /* 0xffffffc800dc7947 */ /* 0x000fea000383ffff */
.L_x_112:
[----:B-1----:R1:W2:Y:S02]  /*a140*/  SYNCS.PHASECHK.TRANS64.TRYWAIT P0, [R0+URZ+0x40], R3 ;  /* 0x00004003000075a7 */ /* 0x0022a400080011ff */
[----:B--2---:R-:W-:Y:S05]  /*a150*/  @!P0 NANOSLEEP.SYNCS 0x989680 ;  /* 0x009896800000895d */ /* 0x004fea0003900000 */
[----:B------:R-:W2:Y:S02]  /*a160*/  @!P0 SYNCS.PHASECHK.TRANS64 P0, [R0+URZ+0x40], R3 ;  /* 0x00004003000085a7 */ /* 0x000ea400080010ff */
[----:B--2---:R-:W-:Y:S05]  /*a170*/  @!P0 BRA `(.L_x_112) ;  /* 0xfffffffc00f08947 */ /* 0x004fea000383ffff */
[----:B------:R-:W-:Y:S05]  /*a180*/  BRA `(.L_x_111) ;  /* 0xffffffd800587947 */ /* 0x000fea000383ffff */
.L_x_114:
[----:B-1----:R1:W3:Y:S02]  /*a190*/  SYNCS.PHASECHK.TRANS64.TRYWAIT P1, [R93+URZ+0xa0], R2 ;  /* 0x0000a0025d0075a7 */ /* 0x0022e400080211ff */
[----:B---3--:R-:W-:Y:S05]  /*a1a0*/  @!P1 NANOSLEEP.SYNCS 0x989680 ;  /* 0x009896800000995d */ /* 0x008fea0003900000 */
[----:B------:R-:W3:Y:S02]  /*a1b0*/  @!P1 SYNCS.PHASECHK.TRANS64 P1, [R93+URZ+0xa0], R2 ;  /* 0x0000a0025d0095a7 */ /* 0x000ee400080210ff */
[----:B---3--:R-:W-:Y:S05]  /*a1c0*/  @!P1 BRA `(.L_x_114) ;  /* 0xfffffffc00f09947 */ /* 0x008fea000383ffff */
[----:B------:R-:W-:Y:S05]  /*a1d0*/  BRA `(.L_x_113) ;  /* 0xffffffd800907947 */ /* 0x000fea000383ffff */
.L_x_125:
[----:B---3--:R3:W4:Y:S02]  /*a1e0*/  SYNCS.PHASECHK.TRANS64.TRYWAIT P0, [R2+URZ+0x40], R113 ;  /* 0x00004071020075a7 */ /* 0x00872400080011ff */
[----:B----4-:R-:W-:Y:S05]  /*a1f0*/  @!P0 NANOSLEEP.SYNCS 0x989680 ;  /* 0x009896800000895d */ /* 0x010fea0003900000 */
[----:B------:R-:W4:Y:S02]  /*a200*/  @!P0 SYNCS.PHASECHK.TRANS64 P0, [R2+URZ+0x40], R113 ;  /* 0x00004071020085a7 */ /* 0x000f2400080010ff */
[----:B----4-:R-:W-:Y:S05]  /*a210*/  @!P0 BRA `(.L_x_125) ;  /* 0xfffffffc00f08947 */ /* 0x010fea000383ffff */
[----:B------:R-:W-:Y:S05]  /*a220*/  BRA `(.L_x_124) ;  /* 0xffffffe400847947 */ /* 0x000fea000383ffff */
        .weak           $__internal_0_$__cuda_sm10x_tcgen05_guardrail_trap_col_being_dealloced_not_returned_by_alloc
        .type           $__internal_0_$__cuda_sm10x_tcgen05_guardrail_trap_col_being_dealloced_not_returned_by_alloc,@function
        .size           $__internal_0_$__cuda_sm10x_tcgen05_guardrail_trap_col_being_dealloced_not_returned_by_alloc,($__internal_1_$__cuda_sm10x_tcgen05_guardrail_trap_phase_invalid_during_alloc - $__internal_0_$__cuda_sm10x_tcgen05_guardrail_trap_col_being_dealloced_not_returned_by_alloc)
$__internal_0_$__cuda_sm10x_tcgen05_guardrail_trap_col_being_dealloced_not_returned_by_alloc:
[----:B------:R-:W-:Y:S05]  /*a230*/  BPT.TRAP 0x1 ;  /* 0x000000040000795c */ /* 0x000fea0000300000 */
[----:B------:R-:W-:-:S04]  /*a240*/  HFMA2 R3, -RZ, RZ, 0, 0 ;  /* 0x00000000ff037431 */ /* 0x000fc800000001ff */
[----:B------:R-:W-:Y:S05]  /*a250*/  RET.REL.NODEC R2 `(_ZN7cutlass13device_kernelINS_4gemm6kernel13GemmUniversalIN4cute5tupleIJiiiiEEENS1_10collective13CollectiveMmaINS1_46MainloopSm100TmaUmmaWarpSpecializedBlockScaledILi4ELi2ELi2ENS5_IJNS4_1CILi4EEENSA_ILi2EEENSA_ILi1EEEEEEEENS5_IJNSA_ILi256EEENSA_ILi64EEESG_EEENS5_IJNS_12float_e5m2_tENS_13float_ue8m0_tEEEENS5_IJNS5_IJlSD_lEEENS4_6LayoutINS5_IJNS5_IJNS5_IJNSA_ILi32EEESB_EEEiEEESQ_NS5_IJSD_iEEEEEENS5_IJNS5_IJNS5_IJNSA_ILi16EEESB_EEEiEEENS5_IJNS5_IJNSA_ILi0EEESD_EEENSA_ILi512EEEEEENS5_IJSW_iEEEEEEEEEEESL_S13_NS4_8TiledMMAINS4_8MMA_AtomIJNS4_27SM100_MMA_MXF8F6F4_2x1SM_SSISJ_SJ_fSK_Li256ELi64ELNS4_4UMMA5MajorE0ELS18_0ELNS17_7ScaleInE0ELS19_0EEEEEENSN_INS5_IJSD_SD_SD_EEENS5_IJSW_SW_SW_EEEEENS5_IJNS4_10UnderscoreES1F_S1F_EEEEENS5_IJNS4_28SM100_TMA_2SM_LOAD_MULTICASTES1I_EEENS5_IJNS4_14ComposedLayoutINS4_7SwizzleILi3ELi4ELi3EEENS4_18smem_ptr_flag_bitsILi8EEENSN_INS5_IJNSA_ILi8EEENSA_ILi128EEEEEENS5_IJS1Q_SD_EEEEEEENSN_INS5_IJNS5_IJNS5_IJSP_SD_EEENS5_IJSO_SD_EEEEEESD_NS5_IJSB_SC_EEEEEENS5_IJNS5_IJNS5_IJSU_SY_EEESX_EEESW_NS5_IJSD_SY_EEEEEEEEEEEvNS4_8identityES1J_S25_vS26_EENS_8epilogue10collective18CollectiveEpilogueINS28_23Sm100TmaWarpSpecializedILi3ELi2ELi32ELb1ELb0EEEJNS5_IJS1Q_SH_SG_EEENS5_IJNSN_IS1Q_SD_EENSN_ISO_SD_EEEEENS_10bfloat16_tESM_S2H_SM_NS28_6fusion15FusionCallbacksIS2C_NS2I_17LinearCombinationIS2H_fS2H_fLNS_15FloatRoundStyleE2EEES2D_S2G_JEEENS4_5SM1004TMEM4LOAD26SM100_TMEM_LOAD_32dp32b32xENS4_13SM90_TMA_LOADENS1K_INS1L_ILi2ELi4ELi3EEENS1N_ILi16EEENSN_INS5_IJS1P_SO_EEES1W_EEEENS4_39AutoVectorizingCopyWithAssumedAlignmentILi128EEENS4_14SM90_TMA_STOREES2X_S2Z_S2Z_EEEvvEEEEvNT_6ParamsE) ;  /* 0xffffff5c02687950 */ /* 0x000fea0003c3ffff */
        .weak           $__internal_1_$__cuda_sm10x_tcgen05_guardrail_trap_phase_invalid_during_alloc
        .type           $__internal_1_$__cuda_sm10x_tcgen05_guardrail_trap_phase_invalid_during_alloc,@function
        .size           $__internal_1_$__cuda_sm10x_tcgen05_guardrail_trap_phase_invalid_during_alloc,($__internal_2_$__cuda_sm10x_tcgen05_guardrail_trap_unallocated_columns_being_dealloced - $__internal_1_$__cuda_sm10x_tcgen05_guardrail_trap_phase_invalid_during_alloc)
$__internal_1_$__cuda_sm10x_tcgen05_guardrail_trap_phase_invalid_during_alloc:
[----:B------:R-:W-:Y:S05]  /*a260*/  BPT.TRAP 0x1 ;  /* 0x000000040000795c */ /* 0x000fea0000300000 */
[----:B------:R-:W-:-:S04]  /*a270*/  MOV R7, 0x0 ;  /* 0x0000000000077802 */ /* 0x000fc80000000f00 */
[----:B------:R-:W-:Y:S05]  /*a280*/  RET.REL.NODEC R6 `(_ZN7cutlass13device_kernelINS_4gemm6kernel13GemmUniversalIN4cute5tupleIJiiiiEEENS1_10collective13CollectiveMmaINS1_46MainloopSm100TmaUmmaWarpSpecializedBlockScaledILi4ELi2ELi2ENS5_IJNS4_1CILi4EEENSA_ILi2EEENSA_ILi1EEEEEEEENS5_IJNSA_ILi256EEENSA_ILi64EEESG_EEENS5_IJNS_12float_e5m2_tENS_13float_ue8m0_tEEEENS5_IJNS5_IJlSD_lEEENS4_6LayoutINS5_IJNS5_IJNS5_IJNSA_ILi32EEESB_EEEiEEESQ_NS5_IJSD_iEEEEEENS5_IJNS5_IJNS5_IJNSA_ILi16EEESB_EEEiEEENS5_IJNS5_IJNSA_ILi0EEESD_EEENSA_ILi512EEEEEENS5_IJSW_iEEEEEEEEEEESL_S13_NS4_8TiledMMAINS4_8MMA_AtomIJNS4_27SM100_MMA_MXF8F6F4_2x1SM_SSISJ_SJ_fSK_Li256ELi64ELNS4_4UMMA5MajorE0ELS18_0ELNS17_7ScaleInE0ELS19_0EEEEEENSN_INS5_IJSD_SD_SD_EEENS5_IJSW_SW_SW_EEEEENS5_IJNS4_10UnderscoreES1F_S1F_EEEEENS5_IJNS4_28SM100_TMA_2SM_LOAD_MULTICASTES1I_EEENS5_IJNS4_14ComposedLayoutINS4_7SwizzleILi3ELi4ELi3EEENS4_18smem_ptr_flag_bitsILi8EEENSN_INS5_IJNSA_ILi8EEENSA_ILi128EEEEEENS5_IJS1Q_SD_EEEEEEENSN_INS5_IJNS5_IJNS5_IJSP_SD_EEENS5_IJSO_SD_EEEEEESD_NS5_IJSB_SC_EEEEEENS5_IJNS5_IJNS5_IJSU_SY_EEESX_EEESW_NS5_IJSD_SY_EEEEEEEEEEEvNS4_8identityES1J_S25_vS26_EENS_8epilogue10collective18CollectiveEpilogueINS28_23Sm100TmaWarpSpecializedILi3ELi2ELi32ELb1ELb0EEEJNS5_IJS1Q_SH_SG_EEENS5_IJNSN_IS1Q_SD_EENSN_ISO_SD_EEEEENS_10bfloat16_tESM_S2H_SM_NS28_6fusion15FusionCallbacksIS2C_NS2I_17LinearCombinationIS2H_fS2H_fLNS_15FloatRoundStyleE2EEES2D_S2G_JEEENS4_5SM1004TMEM4LOAD26SM100_TMEM_LOAD_32dp32b32xENS4_13SM90_TMA_LOADENS1K_INS1L_ILi2ELi4ELi3EEENS1N_ILi16EEENSN_INS5_IJS1P_SO_EEES1W_EEEENS4_39AutoVectorizingCopyWithAssumedAlignmentILi128EEENS4_14SM90_TMA_STOREES2X_S2Z_S2Z_EEEvvEEEEvNT_6ParamsE) ;  /* 0xffffff5c065c7950 */ /* 0x000fea0003c3ffff */
        .weak           $__internal_2_$__cuda_sm10x_tcgen05_guardrail_trap_unallocated_columns_being_dealloced
        .type           $__internal_2_$__cuda_sm10x_tcgen05_guardrail_trap_unallocated_columns_being_dealloced,@function
        .size           $__internal_2_$__cuda_sm10x_tcgen05_guardrail_trap_unallocated_columns_being_dealloced,(.L_x_175 - $__internal_2_$__cuda_sm10x_tcgen05_guardrail_trap_unallocated_columns_being_dealloced)
$__internal_2_$__cuda_sm10x_tcgen05_guardrail_trap_unallocated_columns_being_dealloced:
[----:B------:R-:W-:Y:S05]  /*a290*/  BPT.TRAP 0x1 ;  /* 0x000000040000795c */ /* 0x000fea0000300000 */
[----:B------:R-:W-:-:S04]  /*a2a0*/  HFMA2 R3, -RZ, RZ, 0, 0 ;  /* 0x00000000ff037431 */ /* 0x000fc800000001ff */
[----:B------:R-:W-:Y:S05]  /*a2b0*/  RET.REL.NODEC R2 `(_ZN7cutlass13device_kernelINS_4gemm6kernel13GemmUniversalIN4cute5tupleIJiiiiEEENS1_10collective13CollectiveMmaINS1_46MainloopSm100TmaUmmaWarpSpecializedBlockScaledILi4ELi2ELi2ENS5_IJNS4_1CILi4EEENSA_ILi2EEENSA_ILi1EEEEEEEENS5_IJNSA_ILi256EEENSA_ILi64EEESG_EEENS5_IJNS_12float_e5m2_tENS_13float_ue8m0_tEEEENS5_IJNS5_IJlSD_lEEENS4_6LayoutINS5_IJNS5_IJNS5_IJNSA_ILi32EEESB_EEEiEEESQ_NS5_IJSD_iEEEEEENS5_IJNS5_IJNS5_IJNSA_ILi16EEESB_EEEiEEENS5_IJNS5_IJNSA_ILi0EEESD_EEENSA_ILi512EEEEEENS5_IJSW_iEEEEEEEEEEESL_S13_NS4_8TiledMMAINS4_8MMA_AtomIJNS4_27SM100_MMA_MXF8F6F4_2x1SM_SSISJ_SJ_fSK_Li256ELi64ELNS4_4UMMA5MajorE0ELS18_0ELNS17_7ScaleInE0ELS19_0EEEEEENSN_INS5_IJSD_SD_SD_EEENS5_IJSW_SW_SW_EEEEENS5_IJNS4_10UnderscoreES1F_S1F_EEEEENS5_IJNS4_28SM100_TMA_2SM_LOAD_MULTICASTES1I_EEENS5_IJNS4_14ComposedLayoutINS4_7SwizzleILi3ELi4ELi3EEENS4_18smem_ptr_flag_bitsILi8EEENSN_INS5_IJNSA_ILi8EEENSA_ILi128EEEEEENS5_IJS1Q_SD_EEEEEEENSN_INS5_IJNS5_IJNS5_IJSP_SD_EEENS5_IJSO_SD_EEEEEESD_NS5_IJSB_SC_EEEEEENS5_IJNS5_IJNS5_IJSU_SY_EEESX_EEESW_NS5_IJSD_SY_EEEEEEEEEEEvNS4_8identityES1J_S25_vS26_EENS_8epilogue10collective18CollectiveEpilogueINS28_23Sm100TmaWarpSpecializedILi3ELi2ELi32ELb1ELb0EEEJNS5_IJS1Q_SH_SG_EEENS5_IJNSN_IS1Q_SD_EENSN_ISO_SD_EEEEENS_10bfloat16_tESM_S2H_SM_NS28_6fusion15FusionCallbacksIS2C_NS2I_17LinearCombinationIS2H_fS2H_fLNS_15FloatRoundStyleE2EEES2D_S2G_JEEENS4_5SM1004TMEM4LOAD26SM100_TMEM_LOAD_32dp32b32xENS4_13SM90_TMA_LOADENS1K_INS1L_ILi2ELi4ELi3EEENS1N_ILi16EEENSN_INS5_IJS1P_SO_EEES1W_EEEENS4_39AutoVectorizingCopyWithAssumedAlignmentILi128EEENS4_14SM90_TMA_STOREES2X_S2Z_S2Z_EEEvvEEEEvNT_6ParamsE) ;  /* 0xffffff5c02507950 */ /* 0x000fea0003c3ffff */
.L_x_174:
[----:B------:R-:W-:-:S00]  /*a2c0*/  BRA `(.L_x_174) ;  /* 0xfffffffc00fc7947 */ /* 0x000fc0000383ffff */
[----:B------:R-:W-:-:S00]  /*a2d0*/  NOP ;  /* 0x0000000000007918 */ /* 0x000fc00000000000 */
        /* <DEDUP_REMOVED lines=10> */
.L_x_175:


//--------------------- .nv.global.init           --------------------------
	.section	.nv.global.init,"aw",@progbits
.nv.global.init:
	.type		$str$27,@object
	.size		$str$27,($str$28 - $str$27)
$str$27:
        /*0000*/ 	.byte	0x28, 0x61, 0x64, 0x64, 0x72, 0x65, 0x73, 0x73, 0x20, 0x26, 0x20, 0x6d, 0x61, 0x73, 0x6b, 0x29
        /*0010*/ 	.byte	0x20, 0x3d, 0x3d, 0x20, 0x30, 0x00
	.type		$str$28,@object
	.size		$str$28,($str$26 - $str$28)
$str$28:
        /*0016*/ 	.byte	0x2f, 0x74, 0x6d, 0x70, 0x2f, 0x63, 0x75, 0x74, 0x6c, 0x61, 0x73, 0x73, 0x5f, 0x73, 0x77, 0x65
        /*0026*/ 	.byte	0x65, 0x70, 0x5f, 0x73, 0x72, 0x63, 0x2f, 0x69, 0x6e, 0x63, 0x6c, 0x75, 0x64, 0x65, 0x2f, 0x63
        /*0036*/ 	.byte	0x75, 0x74, 0x65, 0x2f, 0x70, 0x6f, 0x69, 0x6e, 0x74, 0x65, 0x72, 0x5f, 0x66, 0x6c, 0x61, 0x67
        /*0046*/ 	.byte	0x67, 0x65, 0x64, 0x2e, 0x68, 0x70, 0x70, 0x00
	.type		$str$26,@object
	.size		$str$26,($str$25 - $str$26)
$str$26:
        /*004e*/ 	.byte	0x2f, 0x74, 0x6d, 0x70, 0x2f, 0x63, 0x75, 0x74, 0x6c, 0x61, 0x73, 0x73, 0x5f, 0x73, 0x77, 0x65
        /*005e*/ 	.byte	0x65, 0x70, 0x5f, 0x73, 0x72, 0x63, 0x2f, 0x69, 0x6e, 0x63, 0x6c, 0x75, 0x64, 0x65, 0x2f, 0x63
        /*006e*/ 	.byte	0x75, 0x74, 0x65, 0x2f, 0x61, 0x74, 0x6f, 0x6d, 0x2f, 0x63, 0x6f, 0x70, 0x79, 0x5f, 0x74, 0x72
        /*007e*/ 	.byte	0x61, 0x69, 0x74, 0x73, 0x5f, 0x73, 0x6d, 0x31, 0x30, 0x30, 0x2e, 0x68, 0x70, 0x70, 0x00
	.type		$str$25,@object
	.size		$str$25,(__unnamed_1 - $str$25)
$str$25:
        /*008d*/ 	.byte	0x28, 0x28, 0x75, 0x69, 0x6e, 0x74, 0x33, 0x32, 0x5f, 0x74, 0x28, 0x74, 0x68, 0x72, 0x65, 0x61
        /*009d*/ 	.byte	0x64, 0x49, 0x64, 0x78, 0x2e, 0x78, 0x29, 0x20, 0x2f, 0x20, 0x33, 0x32, 0x29, 0x20, 0x25, 0x20
        /*00ad*/ 	.byte	0x34, 0x29, 0x20, 0x3d, 0x3d, 0x20, 0x28, 0x28, 0x28, 0x74, 0x6d, 0x65, 0x6d, 0x5f, 0x61, 0x64
        /*00bd*/ 	.byte	0x64, 0x72, 0x20, 0x3e, 0x3e, 0x20, 0x31, 0x36, 0x29, 0x20, 0x2f, 0x20, 0x33, 0x32, 0x29, 0x20
        /*00cd*/ 	.byte	0x25, 0x20, 0x34, 0x29, 0x00
	.type		__unnamed_1,@object
	.size		__unnamed_1,(__unnamed_2 - __unnamed_1)
__unnamed_1:
        /*00d2*/ 	.byte	0x61, 0x75, 0x74, 0x6f, 0x20, 0x63, 0x75, 0x74, 0x65, 0x3a, 0x3a, 0x61, 0x73, 0x5f, 0x70, 0x6f
        /* <DEDUP_REMOVED lines=24> */
        /*0262*/ 	.byte	0x34, 0x30, 0x39, 0x36, 0x3e, 0x3e, 0x3e, 0x3e, 0x5d, 0x00
	.type		__unnamed_2,@object
	.size		__unnamed_2,(.L_2 - __unnamed_2)
__unnamed_2:
        /* <DEDUP_REMOVED lines=42> */
        /*050c*/ 	.byte	0x3e, 0x3e, 0x5d, 0x00
.L_2:


//--------------------- .nv.shared._ZN7cutlass13device_kernelINS_4gemm6kernel13GemmUniversalIN4cute5tupleIJiiiiEEENS1_10collective13CollectiveMmaINS1_46MainloopSm100TmaUmmaWarpSpecializedBlockScaledILi4ELi2ELi2ENS5_IJNS4_1CILi4EEENSA_ILi2EEENSA_ILi1EEEEEEEENS5_IJNSA_ILi256EEENSA_ILi64EEESG_EEENS5_IJNS_12float_e5m2_tENS_13float_ue8m0_tEEEENS5_IJNS5_IJlSD_lEEENS4_6LayoutINS5_IJNS5_IJNS5_IJNSA_ILi32EEESB_EEEiEEESQ_NS5_IJSD_iEEEEEENS5_IJNS5_IJNS5_IJNSA_ILi16EEESB_EEEiEEENS5_IJNS5_IJNSA_ILi0EEESD_EEENSA_ILi512EEEEEENS5_IJSW_iEEEEEEEEEEESL_S13_NS4_8TiledMMAINS4_8MMA_AtomIJNS4_27SM100_MMA_MXF8F6F4_2x1SM_SSISJ_SJ_fSK_Li256ELi64ELNS4_4UMMA5MajorE0ELS18_0ELNS17_7ScaleInE0ELS19_0EEEEEENSN_INS5_IJSD_SD_SD_EEENS5_IJSW_SW_SW_EEEEENS5_IJNS4_10UnderscoreES1F_S1F_EEEEENS5_IJNS4_28SM100_TMA_2SM_LOAD_MULTICASTES1I_EEENS5_IJNS4_14ComposedLayoutINS4_7SwizzleILi3ELi4ELi3EEENS4_18smem_ptr_flag_bitsILi8EEENSN_INS5_IJNSA_ILi8EEENSA_ILi128EEEEEENS5_IJS1Q_SD_EEEEEEENSN_INS5_IJNS5_IJNS5_IJSP_SD_EEENS5_IJSO_SD_EEEEEESD_NS5_IJSB_SC_EEEEEENS5_IJNS5_IJNS5_IJSU_SY_EEESX_EEESW_NS5_IJSD_SY_EEEEEEEEEEEvNS4_8identityES1J_S25_vS26_EENS_8epilogue10collective18CollectiveEpilogueINS28_23Sm100TmaWarpSpecializedILi3ELi2ELi32ELb1ELb0EEEJNS5_IJS1Q_SH_SG_EEENS5_IJNSN_IS1Q_SD_EENSN_ISO_SD_EEEEENS_10bfloat16_tESM_S2H_SM_NS28_6fusion15FusionCallbacksIS2C_NS2I_17LinearCombinationIS2H_fS2H_fLNS_15FloatRoundStyleE2EEES2D_S2G_JEEENS4_5SM1004TMEM4LOAD26SM100_TMEM_LOAD_32dp32b32xENS4_13SM90_TMA_LOADENS1K_INS1L_ILi2ELi4ELi3EEENS1N_ILi16EEENSN_INS5_IJS1P_SO_EEES1W_EEEENS4_39AutoVectorizingCopyWithAssumedAlignmentILi128EEENS4_14SM90_TMA_STOREES2X_S2Z_S2Z_EEEvvEEEEvNT_6ParamsE --------------------------
	.section	.nv.shared._ZN7cutlass13device_kernelINS_4gemm6kernel13GemmUniversalIN4cute5tupleIJiiiiEEENS1_10collective13CollectiveMmaINS1_46MainloopSm100TmaUmmaWarpSpecializedBlockScaledILi4ELi2ELi2ENS5_IJNS4_1CILi4EEENSA_ILi2EEENSA_ILi1EEEEEEEENS5_IJNSA_ILi256EEENSA_ILi64EEESG_EEENS5_IJNS_12float_e5m2_tENS_13float_ue8m0_tEEEENS5_IJNS5_IJlSD_lEEENS4_6LayoutINS5_IJNS5_IJNS5_IJNSA_ILi32EEESB_EEEiEEESQ_NS5_IJSD_iEEEEEENS5_IJNS5_IJNS5_IJNSA_ILi16EEESB_EEEiEEENS5_IJNS5_IJNSA_ILi0EEESD_EEENSA_ILi512EEEEEENS5_IJSW_iEEEEEEEEEEESL_S13_NS4_8TiledMMAINS4_8MMA_AtomIJNS4_27SM100_MMA_MXF8F6F4_2x1SM_SSISJ_SJ_fSK_Li256ELi64ELNS4_4UMMA5MajorE0ELS18_0ELNS17_7ScaleInE0ELS19_0EEEEEENSN_INS5_IJSD_SD_SD_EEENS5_IJSW_SW_SW_EEEEENS5_IJNS4_10UnderscoreES1F_S1F_EEEEENS5_IJNS4_28SM100_TMA_2SM_LOAD_MULTICASTES1I_EEENS5_IJNS4_14ComposedLayoutINS4_7SwizzleILi3ELi4ELi3EEENS4_18smem_ptr_flag_bitsILi8EEENSN_INS5_IJNSA_ILi8EEENSA_ILi128EEEEEENS5_IJS1Q_SD_EEEEEEENSN_INS5_IJNS5_IJNS5_IJSP_SD_EEENS5_IJSO_SD_EEEEEESD_NS5_IJSB_SC_EEEEEENS5_IJNS5_IJNS5_IJSU_SY_EEESX_EEESW_NS5_IJSD_SY_EEEEEEEEEEEvNS4_8identityES1J_S25_vS26_EENS_8epilogue10collective18CollectiveEpilogueINS28_23Sm100TmaWarpSpecializedILi3ELi2ELi32ELb1ELb0EEEJNS5_IJS1Q_SH_SG_EEENS5_IJNSN_IS1Q_SD_EENSN_ISO_SD_EEEEENS_10bfloat16_tESM_S2H_SM_NS28_6fusion15FusionCallbacksIS2C_NS2I_17LinearCombinationIS2H_fS2H_fLNS_15FloatRoundStyleE2EEES2D_S2G_JEEENS4_5SM1004TMEM4LOAD26SM100_TMEM_LOAD_32dp32b32xENS4_13SM90_TMA_LOADENS1K_INS1L_ILi2ELi4ELi3EEENS1N_ILi16EEENSN_INS5_IJS1P_SO_EEES1W_EEEENS4_39AutoVectorizingCopyWithAssumedAlignmentILi128EEENS4_14SM90_TMA_STOREES2X_S2Z_S2Z_EEEvvEEEEvNT_6ParamsE,"aw",@nobits
	.sectionflags	@""
	.align	16
	.zero		1024


//--------------------- .nv.shared.reserved.0     --------------------------
	.section	.nv.shared.reserved.0,"aw",@nobits
	.weak		__nv_reservedSMEM_offset_0_alias
	.size		__nv_reservedSMEM_offset_0_alias, 0, 64
	.other		__nv_reservedSMEM_offset_0_alias,@"STO_CUDA_RESERVED_SHARED STV_DEFAULT"
__nv_reservedSMEM_offset_0_alias:
	.zero		0
.nv.shared.reserved.0:
	.zero		64
	.weak		__nv_reservedSMEM_tcgen05_partition
	.type		__nv_reservedSMEM_tcgen05_partition,@object
	.size		__nv_reservedSMEM_tcgen05_partition,(.L_0 - __nv_reservedSMEM_tcgen05_partition)
__nv_reservedSMEM_tcgen05_partition:
	.zero		32
.L_0:


//--------------------- .nv.global                --------------------------
	.section	.nv.global,"aw",@nobits
.nv.global:
	.type		_ZN40_INTERNAL_33c0ffe6_4_k_cu_d27583fb_397104cute1_E,@object
	.size		_ZN40_INTERNAL_33c0ffe6_4_k_cu_d27583fb_397104cute1_E,(_ZN40_INTERNAL_33c0ffe6_4_k_cu_d27583fb_397104cuda3std3__45__cpo6cbeginE - _ZN40_INTERNAL_33c0ffe6_4_k_cu_d27583fb_397104cute1_E)
_ZN40_INTERNAL_33c0ffe6_4_k_cu_d27583fb_397104cute1_E:
	.zero		1
	.type		_ZN40_INTERNAL_33c0ffe6_4_k_cu_d27583fb_397104cuda3std3__45__cpo6cbeginE,@object
	.size		_ZN40_INTERNAL_33c0ffe6_4_k_cu_d27583fb_397104cuda3std3__45__cpo6cbeginE,(_ZN40_INTERNAL_33c0ffe6_4_k_cu_d27583fb_397104cuda3std3__48in_placeE - _ZN40_INTERNAL_33c0ffe6_4_k_cu_d27583fb_397104cuda3std3__45__cpo6cbeginE)
_ZN40_INTERNAL_33c0ffe6_4_k_cu_d27583fb_397104cuda3std3__45__cpo6cbeginE:
	.zero		1
	.type		_ZN40_INTERNAL_33c0ffe6_4_k_cu_d27583fb_397104cuda3std3__48in_placeE,@object
	.size		_ZN40_INTERNAL_33c0ffe6_4_k_cu_d27583fb_397104cuda3std3__48in_placeE,(_ZN40_INTERNAL_33c0ffe6_4_k_cu_d27583fb_397104cuda3std6ranges3__45__cpo9iter_moveE - _ZN40_INTERNAL_33c0ffe6_4_k_cu_d27583fb_397104cuda3std3__48in_placeE)
_ZN40_INTERNAL_33c0ffe6_4_k_cu_d27583fb_397104cuda3std3__48in_placeE:
	.zero		1
	.type		_ZN40_INTERNAL_33c0ffe6_4_k_cu_d27583fb_397104cuda3std6ranges3__45__cpo9iter_moveE,@object
	.size		_ZN40_INTERNAL_33c0ffe6_4_k_cu_d27583fb_397104cuda3std6ranges3__45__cpo9iter_moveE,(_ZN40_INTERNAL_33c0ffe6_4_k_cu_d27583fb_397104cuda3std3__45__cpo5beginE - _ZN40_INTERNAL_33c0ffe6_4_k_cu_d27583fb_397104cuda3std6ranges3__45__cpo9iter_moveE)
_ZN40_INTERNAL_33c0ffe6_4_k_cu_d27583fb_397104cuda3std6ranges3__45__cpo9iter_moveE:
	.zero		1
	.type		_ZN40_INTERNAL_33c0ffe6_4_k_cu_d27583fb_397104cuda3std3__45__cpo5beginE,@object
	.size		_ZN40_INTERNAL_33c0ffe6_4_k_cu_d27583fb_397104cuda3std3__45__cpo5beginE,(_ZN40_INTERNAL_33c0ffe6_4_k_cu_d27583fb_397104cuda3std3__442_GLOBAL__N__33c0ffe6_4_k_cu_d27583fb_397106ignoreE - _ZN40_INTERNAL_33c0ffe6_4_k_cu_d27583fb_397104cuda3std3__45__cpo5beginE)
_ZN40_INTERNAL_33c0ffe6_4_k_cu_d27583fb_397104cuda3std3__45__cpo5beginE:
	.zero		1
	.type		_ZN40_INTERNAL_33c0ffe6_4_k_cu_d27583fb_397104cuda3std3__442_GLOBAL__N__33c0ffe6_4_k_cu_d27583fb_397106ignoreE,@object
	.size		_ZN40_INTERNAL_33c0ffe6_4_k_cu_d27583fb_397104cuda3std3__442_GLOBAL__N__33c0ffe6_4_k_cu_d27583fb_397106ignoreE,(_ZN40_INTERNAL_33c0ffe6_4_k_cu_d27583fb_397104cute7productE - _ZN40_INTERNAL_33c0ffe6_4_k_cu_d27583fb_397104cuda3std3__442_GLOBAL__N__33c0ffe6_4_k_cu_d27583fb_397106ignoreE)
_ZN40_INTERNAL_33c0ffe6_4_k_cu_d27583fb_397104cuda3std3__442_GLOBAL__N__33c0ffe6_4_k_cu_d27583fb_397106ignoreE:
	.zero		1
	.type		_ZN40_INTERNAL_33c0ffe6_4_k_cu_d27583fb_397104cute7productE,@object
	.size		_ZN40_INTERNAL_33c0ffe6_4_k_cu_d27583fb_397104cute7productE,(_ZN40_INTERNAL_33c0ffe6_4_k_cu_d27583fb_397104cuda3std3__45__cpo3endE - _ZN40_INTERNAL_33c0ffe6_4_k_cu_d27583fb_397104cute7productE)
_ZN40_INTERNAL_33c0ffe6_4_k_cu_d27583fb_397104cute7productE:
	.zero		1
	.type		_ZN40_INTERNAL_33c0ffe6_4_k_cu_d27583fb_397104cuda3std3__45__cpo3endE,@object
	.size		_ZN40_INTERNAL_33c0ffe6_4_k_cu_d27583fb_397104cuda3std3__45__cpo3endE,(_ZN40_INTERNAL_33c0ffe6_4_k_cu_d27583fb_397104cuda3std3__419piecewise_constructE - _ZN40_INTERNAL_33c0ffe6_4_k_cu_d27583fb_397104cuda3std3__45__cpo3endE)
_ZN40_INTERNAL_33c0ffe6_4_k_cu_d27583fb_397104cuda3std3__45__cpo3endE:
	.zero		1
	.type		_ZN40_INTERNAL_33c0ffe6_4_k_cu_d27583fb_397104cuda3std3__419piecewise_constructE,@object
	.size		_ZN40_INTERNAL_33c0ffe6_4_k_cu_d27583fb_397104cuda3std3__419piecewise_constructE,(_ZN40_INTERNAL_33c0ffe6_4_k_cu_d27583fb_397104cuda3std3__45__cpo4cendE - _ZN40_INTERNAL_33c0ffe6_4_k_cu_d27583fb_397104cuda3std3__419piecewise_constructE)
_ZN40_INTERNAL_33c0ffe6_4_k_cu_d27583fb_397104cuda3std3__419piecewise_constructE:
	.zero		1
	.type		_ZN40_INTERNAL_33c0ffe6_4_k_cu_d27583fb_397104cuda3std3__45__cpo4cendE,@object
	.size		_ZN40_INTERNAL_33c0ffe6_4_k_cu_d27583fb_397104cuda3std3__45__cpo4cendE,(_ZN40_INTERNAL_33c0ffe6_4_k_cu_d27583fb_397104cuda3std6ranges3__45__cpo4swapE - _ZN40_INTERNAL_33c0ffe6_4_k_cu_d27583fb_397104cuda3std3__45__cpo4cendE)
_ZN40_INTERNAL_33c0ffe6_4_k_cu_d27583fb_397104cuda3std3__45__cpo4cendE:
	.zero		1
	.type		_ZN40_INTERNAL_33c0ffe6_4_k_cu_d27583fb_397104cuda3std6ranges3__45__cpo4swapE,@object
	.size		_ZN40_INTERNAL_33c0ffe6_4_k_cu_d27583fb_397104cuda3std6ranges3__45__cpo4swapE,(.L_10 - _ZN40_INTERNAL_33c0ffe6_4_k_cu_d27583fb_397104cuda3std6ranges3__45__cpo4swapE)
_ZN40_INTERNAL_33c0ffe6_4_k_cu_d27583fb_397104cuda3std6ranges3__45__cpo4swapE:
	.zero		1
.L_10:


//--------------------- .nv.constant0._ZN7cutlass13device_kernelINS_4gemm6kernel13GemmUniversalIN4cute5tupleIJiiiiEEENS1_10collective13CollectiveMmaINS1_46MainloopSm100TmaUmmaWarpSpecializedBlockScaledILi4ELi2ELi2ENS5_IJNS4_1CILi4EEENSA_ILi2EEENSA_ILi1EEEEEEEENS5_IJNSA_ILi256EEENSA_ILi64EEESG_EEENS5_IJNS_12float_e5m2_tENS_13float_ue8m0_tEEEENS5_IJNS5_IJlSD_lEEENS4_6LayoutINS5_IJNS5_IJNS5_IJNSA_ILi32EEESB_EEEiEEESQ_NS5_IJSD_iEEEEEENS5_IJNS5_IJNS5_IJNSA_ILi16EEESB_EEEiEEENS5_IJNS5_IJNSA_ILi0EEESD_EEENSA_ILi512EEEEEENS5_IJSW_iEEEEEEEEEEESL_S13_NS4_8TiledMMAINS4_8MMA_AtomIJNS4_27SM100_MMA_MXF8F6F4_2x1SM_SSISJ_SJ_fSK_Li256ELi64ELNS4_4UMMA5MajorE0ELS18_0ELNS17_7ScaleInE0ELS19_0EEEEEENSN_INS5_IJSD_SD_SD_EEENS5_IJSW_SW_SW_EEEEENS5_IJNS4_10UnderscoreES1F_S1F_EEEEENS5_IJNS4_28SM100_TMA_2SM_LOAD_MULTICASTES1I_EEENS5_IJNS4_14ComposedLayoutINS4_7SwizzleILi3ELi4ELi3EEENS4_18smem_ptr_flag_bitsILi8EEENSN_INS5_IJNSA_ILi8EEENSA_ILi128EEEEEENS5_IJS1Q_SD_EEEEEEENSN_INS5_IJNS5_IJNS5_IJSP_SD_EEENS5_IJSO_SD_EEEEEESD_NS5_IJSB_SC_EEEEEENS5_IJNS5_IJNS5_IJSU_SY_EEESX_EEESW_NS5_IJSD_SY_EEEEEEEEEEEvNS4_8identityES1J_S25_vS26_EENS_8epilogue10collective18CollectiveEpilogueINS28_23Sm100TmaWarpSpecializedILi3ELi2ELi32ELb1ELb0EEEJNS5_IJS1Q_SH_SG_EEENS5_IJNSN_IS1Q_SD_EENSN_ISO_SD_EEEEENS_10bfloat16_tESM_S2H_SM_NS28_6fusion15FusionCallbacksIS2C_NS2I_17LinearCombinationIS2H_fS2H_fLNS_15FloatRoundStyleE2EEES2D_S2G_JEEENS4_5SM1004TMEM4LOAD26SM100_TMEM_LOAD_32dp32b32xENS4_13SM90_TMA_LOADENS1K_INS1L_ILi2ELi4ELi3EEENS1N_ILi16EEENSN_INS5_IJS1P_SO_EEES1W_EEEENS4_39AutoVectorizingCopyWithAssumedAlignmentILi128EEENS4_14SM90_TMA_STOREES2X_S2Z_S2Z_EEEvvEEEEvNT_6ParamsE --------------------------
	.section	.nv.constant0._ZN7cutlass13device_kernelINS_4gemm6kernel13GemmUniversalIN4cute5tupleIJiiiiEEENS1_10collective13CollectiveMmaINS1_46MainloopSm100TmaUmmaWarpSpecializedBlockScaledILi4ELi2ELi2ENS5_IJNS4_1CILi4EEENSA_ILi2EEENSA_ILi1EEEEEEEENS5_IJNSA_ILi256EEENSA_ILi64EEESG_EEENS5_IJNS_12float_e5m2_tENS_13float_ue8m0_tEEEENS5_IJNS5_IJlSD_lEEENS4_6LayoutINS5_IJNS5_IJNS5_IJNSA_ILi32EEESB_EEEiEEESQ_NS5_IJSD_iEEEEEENS5_IJNS5_IJNS5_IJNSA_ILi16EEESB_EEEiEEENS5_IJNS5_IJNSA_ILi0EEESD_EEENSA_ILi512EEEEEENS5_IJSW_iEEEEEEEEEEESL_S13_NS4_8TiledMMAINS4_8MMA_AtomIJNS4_27SM100_MMA_MXF8F6F4_2x1SM_SSISJ_SJ_fSK_Li256ELi64ELNS4_4UMMA5MajorE0ELS18_0ELNS17_7ScaleInE0ELS19_0EEEEEENSN_INS5_IJSD_SD_SD_EEENS5_IJSW_SW_SW_EEEEENS5_IJNS4_10UnderscoreES1F_S1F_EEEEENS5_IJNS4_28SM100_TMA_2SM_LOAD_MULTICASTES1I_EEENS5_IJNS4_14ComposedLayoutINS4_7SwizzleILi3ELi4ELi3EEENS4_18smem_ptr_flag_bitsILi8EEENSN_INS5_IJNSA_ILi8EEENSA_ILi128EEEEEENS5_IJS1Q_SD_EEEEEEENSN_INS5_IJNS5_IJNS5_IJSP_SD_EEENS5_IJSO_SD_EEEEEESD_NS5_IJSB_SC_EEEEEENS5_IJNS5_IJNS5_IJSU_SY_EEESX_EEESW_NS5_IJSD_SY_EEEEEEEEEEEvNS4_8identityES1J_S25_vS26_EENS_8epilogue10collective18CollectiveEpilogueINS28_23Sm100TmaWarpSpecializedILi3ELi2ELi32ELb1ELb0EEEJNS5_IJS1Q_SH_SG_EEENS5_IJNSN_IS1Q_SD_EENSN_ISO_SD_EEEEENS_10bfloat16_tESM_S2H_SM_NS28_6fusion15FusionCallbacksIS2C_NS2I_17LinearCombinationIS2H_fS2H_fLNS_15FloatRoundStyleE2EEES2D_S2G_JEEENS4_5SM1004TMEM4LOAD26SM100_TMEM_LOAD_32dp32b32xENS4_13SM90_TMA_LOADENS1K_INS1L_ILi2ELi4ELi3EEENS1N_ILi16EEENSN_INS5_IJS1P_SO_EEES1W_EEEENS4_39AutoVectorizingCopyWithAssumedAlignmentILi128EEENS4_14SM90_TMA_STOREES2X_S2Z_S2Z_EEEvvEEEEvNT_6ParamsE,"a",@progbits
	.sectionflags	@""
	.align	4
.nv.constant0._ZN7cutlass13device_kernelINS_4gemm6kernel13GemmUniversalIN4cute5tupleIJiiiiEEENS1_10collective13CollectiveMmaINS1_46MainloopSm100TmaUmmaWarpSpecializedBlockScaledILi4ELi2ELi2ENS5_IJNS4_1CILi4EEENSA_ILi2EEENSA_ILi1EEEEEEEENS5_IJNSA_ILi256EEENSA_ILi64EEESG_EEENS5_IJNS_12float_e5m2_tENS_13float_ue8m0_tEEEENS5_IJNS5_IJlSD_lEEENS4_6LayoutINS5_IJNS5_IJNS5_IJNSA_ILi32EEESB_EEEiEEESQ_NS5_IJSD_iEEEEEENS5_IJNS5_IJNS5_IJNSA_ILi16EEESB_EEEiEEENS5_IJNS5_IJNSA_ILi0EEESD_EEENSA_ILi512EEEEEENS5_IJSW_iEEEEEEEEEEESL_S13_NS4_8TiledMMAINS4_8MMA_AtomIJNS4_27SM100_MMA_MXF8F6F4_2x1SM_SSISJ_SJ_fSK_Li256ELi64ELNS4_4UMMA5MajorE0ELS18_0ELNS17_7ScaleInE0ELS19_0EEEEEENSN_INS5_IJSD_SD_SD_EEENS5_IJSW_SW_SW_EEEEENS5_IJNS4_10UnderscoreES1F_S1F_EEEEENS5_IJNS4_28SM100_TMA_2SM_LOAD_MULTICASTES1I_EEENS5_IJNS4_14ComposedLayoutINS4_7SwizzleILi3ELi4ELi3EEENS4_18smem_ptr_flag_bitsILi8EEENSN_INS5_IJNSA_ILi8EEENSA_ILi128EEEEEENS5_IJS1Q_SD_EEEEEEENSN_INS5_IJNS5_IJNS5_IJSP_SD_EEENS5_IJSO_SD_EEEEEESD_NS5_IJSB_SC_EEEEEENS5_IJNS5_IJNS5_IJSU_SY_EEESX_EEESW_NS5_IJSD_SY_EEEEEEEEEEEvNS4_8identityES1J_S25_vS26_EENS_8epilogue10collective18CollectiveEpilogueINS28_23Sm100TmaWarpSpecializedILi3ELi2ELi32ELb1ELb0EEEJNS5_IJS1Q_SH_SG_EEENS5_IJNSN_IS1Q_SD_EENSN_ISO_SD_EEEEENS_10bfloat16_tESM_S2H_SM_NS28_6fusion15FusionCallbacksIS2C_NS2I_17LinearCombinationIS2H_fS2H_fLNS_15FloatRoundStyleE2EEES2D_S2G_JEEENS4_5SM1004TMEM4LOAD26SM100_TMEM_LOAD_32dp32b32xENS4_13SM90_TMA_LOADENS1K_INS1L_ILi2ELi4ELi3EEENS1N_ILi16EEENSN_INS5_IJS1P_SO_EEES1W_EEEENS4_39AutoVectorizingCopyWithAssumedAlignmentILi128EEENS4_14SM90_TMA_STOREES2X_S2Z_S2Z_EEEvvEEEEvNT_6ParamsE:
	.zero		3968


//--------------------- SYMBOLS --------------------------

	.type		.nv.reservedSmem.offset0,@object
	.size		.nv.reservedSmem.offset0,0x4
	.type		.nv.reservedSmem.cap,@object
	.size		.nv.reservedSmem.cap,0x4
	.type		__assertfail,@function
